//
// Generated by NVIDIA NVVM Compiler
//
// Compiler Build ID: CL-36424714
// Cuda compilation tools, release 13.0, V13.0.88
// Based on NVVM 20.0.0
//

.version 9.0
.target sm_100
.address_size 64

	// .globl	_Z10divergenceiidPiddddPdS0_S0_S0_S0_S0_S0_S0_S0_S0_S0_S0_S0_S0_S0_S0_S0_S0_S0_S0_S0_S0_S0_S0_S0_S0_S0_S0_S0_S0_S0_S0_S0_S0_S0_S0_
.func  (.param .b64 func_retval0) __internal_accurate_pow
(
	.param .b64 __internal_accurate_pow_param_0,
	.param .b64 __internal_accurate_pow_param_1
)
;

.visible .entry _Z10divergenceiidPiddddPdS0_S0_S0_S0_S0_S0_S0_S0_S0_S0_S0_S0_S0_S0_S0_S0_S0_S0_S0_S0_S0_S0_S0_S0_S0_S0_S0_S0_S0_S0_S0_S0_S0_S0_S0_(
	.param .u32 _Z10divergenceiidPiddddPdS0_S0_S0_S0_S0_S0_S0_S0_S0_S0_S0_S0_S0_S0_S0_S0_S0_S0_S0_S0_S0_S0_S0_S0_S0_S0_S0_S0_S0_S0_S0_S0_S0_S0_S0__param_0,
	.param .u32 _Z10divergenceiidPiddddPdS0_S0_S0_S0_S0_S0_S0_S0_S0_S0_S0_S0_S0_S0_S0_S0_S0_S0_S0_S0_S0_S0_S0_S0_S0_S0_S0_S0_S0_S0_S0_S0_S0_S0_S0__param_1,
	.param .f64 _Z10divergenceiidPiddddPdS0_S0_S0_S0_S0_S0_S0_S0_S0_S0_S0_S0_S0_S0_S0_S0_S0_S0_S0_S0_S0_S0_S0_S0_S0_S0_S0_S0_S0_S0_S0_S0_S0_S0_S0__param_2,
	.param .u64 .ptr .align 1 _Z10divergenceiidPiddddPdS0_S0_S0_S0_S0_S0_S0_S0_S0_S0_S0_S0_S0_S0_S0_S0_S0_S0_S0_S0_S0_S0_S0_S0_S0_S0_S0_S0_S0_S0_S0_S0_S0_S0_S0__param_3,
	.param .f64 _Z10divergenceiidPiddddPdS0_S0_S0_S0_S0_S0_S0_S0_S0_S0_S0_S0_S0_S0_S0_S0_S0_S0_S0_S0_S0_S0_S0_S0_S0_S0_S0_S0_S0_S0_S0_S0_S0_S0_S0__param_4,
	.param .f64 _Z10divergenceiidPiddddPdS0_S0_S0_S0_S0_S0_S0_S0_S0_S0_S0_S0_S0_S0_S0_S0_S0_S0_S0_S0_S0_S0_S0_S0_S0_S0_S0_S0_S0_S0_S0_S0_S0_S0_S0__param_5,
	.param .f64 _Z10divergenceiidPiddddPdS0_S0_S0_S0_S0_S0_S0_S0_S0_S0_S0_S0_S0_S0_S0_S0_S0_S0_S0_S0_S0_S0_S0_S0_S0_S0_S0_S0_S0_S0_S0_S0_S0_S0_S0__param_6,
	.param .f64 _Z10divergenceiidPiddddPdS0_S0_S0_S0_S0_S0_S0_S0_S0_S0_S0_S0_S0_S0_S0_S0_S0_S0_S0_S0_S0_S0_S0_S0_S0_S0_S0_S0_S0_S0_S0_S0_S0_S0_S0__param_7,
	.param .u64 .ptr .align 1 _Z10divergenceiidPiddddPdS0_S0_S0_S0_S0_S0_S0_S0_S0_S0_S0_S0_S0_S0_S0_S0_S0_S0_S0_S0_S0_S0_S0_S0_S0_S0_S0_S0_S0_S0_S0_S0_S0_S0_S0__param_8,
	.param .u64 .ptr .align 1 _Z10divergenceiidPiddddPdS0_S0_S0_S0_S0_S0_S0_S0_S0_S0_S0_S0_S0_S0_S0_S0_S0_S0_S0_S0_S0_S0_S0_S0_S0_S0_S0_S0_S0_S0_S0_S0_S0_S0_S0__param_9,
	.param .u64 .ptr .align 1 _Z10divergenceiidPiddddPdS0_S0_S0_S0_S0_S0_S0_S0_S0_S0_S0_S0_S0_S0_S0_S0_S0_S0_S0_S0_S0_S0_S0_S0_S0_S0_S0_S0_S0_S0_S0_S0_S0_S0_S0__param_10,
	.param .u64 .ptr .align 1 _Z10divergenceiidPiddddPdS0_S0_S0_S0_S0_S0_S0_S0_S0_S0_S0_S0_S0_S0_S0_S0_S0_S0_S0_S0_S0_S0_S0_S0_S0_S0_S0_S0_S0_S0_S0_S0_S0_S0_S0__param_11,
	.param .u64 .ptr .align 1 _Z10divergenceiidPiddddPdS0_S0_S0_S0_S0_S0_S0_S0_S0_S0_S0_S0_S0_S0_S0_S0_S0_S0_S0_S0_S0_S0_S0_S0_S0_S0_S0_S0_S0_S0_S0_S0_S0_S0_S0__param_12,
	.param .u64 .ptr .align 1 _Z10divergenceiidPiddddPdS0_S0_S0_S0_S0_S0_S0_S0_S0_S0_S0_S0_S0_S0_S0_S0_S0_S0_S0_S0_S0_S0_S0_S0_S0_S0_S0_S0_S0_S0_S0_S0_S0_S0_S0__param_13,
	.param .u64 .ptr .align 1 _Z10divergenceiidPiddddPdS0_S0_S0_S0_S0_S0_S0_S0_S0_S0_S0_S0_S0_S0_S0_S0_S0_S0_S0_S0_S0_S0_S0_S0_S0_S0_S0_S0_S0_S0_S0_S0_S0_S0_S0__param_14,
	.param .u64 .ptr .align 1 _Z10divergenceiidPiddddPdS0_S0_S0_S0_S0_S0_S0_S0_S0_S0_S0_S0_S0_S0_S0_S0_S0_S0_S0_S0_S0_S0_S0_S0_S0_S0_S0_S0_S0_S0_S0_S0_S0_S0_S0__param_15,
	.param .u64 .ptr .align 1 _Z10divergenceiidPiddddPdS0_S0_S0_S0_S0_S0_S0_S0_S0_S0_S0_S0_S0_S0_S0_S0_S0_S0_S0_S0_S0_S0_S0_S0_S0_S0_S0_S0_S0_S0_S0_S0_S0_S0_S0__param_16,
	.param .u64 .ptr .align 1 _Z10divergenceiidPiddddPdS0_S0_S0_S0_S0_S0_S0_S0_S0_S0_S0_S0_S0_S0_S0_S0_S0_S0_S0_S0_S0_S0_S0_S0_S0_S0_S0_S0_S0_S0_S0_S0_S0_S0_S0__param_17,
	.param .u64 .ptr .align 1 _Z10divergenceiidPiddddPdS0_S0_S0_S0_S0_S0_S0_S0_S0_S0_S0_S0_S0_S0_S0_S0_S0_S0_S0_S0_S0_S0_S0_S0_S0_S0_S0_S0_S0_S0_S0_S0_S0_S0_S0__param_18,
	.param .u64 .ptr .align 1 _Z10divergenceiidPiddddPdS0_S0_S0_S0_S0_S0_S0_S0_S0_S0_S0_S0_S0_S0_S0_S0_S0_S0_S0_S0_S0_S0_S0_S0_S0_S0_S0_S0_S0_S0_S0_S0_S0_S0_S0__param_19,
	.param .u64 .ptr .align 1 _Z10divergenceiidPiddddPdS0_S0_S0_S0_S0_S0_S0_S0_S0_S0_S0_S0_S0_S0_S0_S0_S0_S0_S0_S0_S0_S0_S0_S0_S0_S0_S0_S0_S0_S0_S0_S0_S0_S0_S0__param_20,
	.param .u64 .ptr .align 1 _Z10divergenceiidPiddddPdS0_S0_S0_S0_S0_S0_S0_S0_S0_S0_S0_S0_S0_S0_S0_S0_S0_S0_S0_S0_S0_S0_S0_S0_S0_S0_S0_S0_S0_S0_S0_S0_S0_S0_S0__param_21,
	.param .u64 .ptr .align 1 _Z10divergenceiidPiddddPdS0_S0_S0_S0_S0_S0_S0_S0_S0_S0_S0_S0_S0_S0_S0_S0_S0_S0_S0_S0_S0_S0_S0_S0_S0_S0_S0_S0_S0_S0_S0_S0_S0_S0_S0__param_22,
	.param .u64 .ptr .align 1 _Z10divergenceiidPiddddPdS0_S0_S0_S0_S0_S0_S0_S0_S0_S0_S0_S0_S0_S0_S0_S0_S0_S0_S0_S0_S0_S0_S0_S0_S0_S0_S0_S0_S0_S0_S0_S0_S0_S0_S0__param_23,
	.param .u64 .ptr .align 1 _Z10divergenceiidPiddddPdS0_S0_S0_S0_S0_S0_S0_S0_S0_S0_S0_S0_S0_S0_S0_S0_S0_S0_S0_S0_S0_S0_S0_S0_S0_S0_S0_S0_S0_S0_S0_S0_S0_S0_S0__param_24,
	.param .u64 .ptr .align 1 _Z10divergenceiidPiddddPdS0_S0_S0_S0_S0_S0_S0_S0_S0_S0_S0_S0_S0_S0_S0_S0_S0_S0_S0_S0_S0_S0_S0_S0_S0_S0_S0_S0_S0_S0_S0_S0_S0_S0_S0__param_25,
	.param .u64 .ptr .align 1 _Z10divergenceiidPiddddPdS0_S0_S0_S0_S0_S0_S0_S0_S0_S0_S0_S0_S0_S0_S0_S0_S0_S0_S0_S0_S0_S0_S0_S0_S0_S0_S0_S0_S0_S0_S0_S0_S0_S0_S0__param_26,
	.param .u64 .ptr .align 1 _Z10divergenceiidPiddddPdS0_S0_S0_S0_S0_S0_S0_S0_S0_S0_S0_S0_S0_S0_S0_S0_S0_S0_S0_S0_S0_S0_S0_S0_S0_S0_S0_S0_S0_S0_S0_S0_S0_S0_S0__param_27,
	.param .u64 .ptr .align 1 _Z10divergenceiidPiddddPdS0_S0_S0_S0_S0_S0_S0_S0_S0_S0_S0_S0_S0_S0_S0_S0_S0_S0_S0_S0_S0_S0_S0_S0_S0_S0_S0_S0_S0_S0_S0_S0_S0_S0_S0__param_28,
	.param .u64 .ptr .align 1 _Z10divergenceiidPiddddPdS0_S0_S0_S0_S0_S0_S0_S0_S0_S0_S0_S0_S0_S0_S0_S0_S0_S0_S0_S0_S0_S0_S0_S0_S0_S0_S0_S0_S0_S0_S0_S0_S0_S0_S0__param_29,
	.param .u64 .ptr .align 1 _Z10divergenceiidPiddddPdS0_S0_S0_S0_S0_S0_S0_S0_S0_S0_S0_S0_S0_S0_S0_S0_S0_S0_S0_S0_S0_S0_S0_S0_S0_S0_S0_S0_S0_S0_S0_S0_S0_S0_S0__param_30,
	.param .u64 .ptr .align 1 _Z10divergenceiidPiddddPdS0_S0_S0_S0_S0_S0_S0_S0_S0_S0_S0_S0_S0_S0_S0_S0_S0_S0_S0_S0_S0_S0_S0_S0_S0_S0_S0_S0_S0_S0_S0_S0_S0_S0_S0__param_31,
	.param .u64 .ptr .align 1 _Z10divergenceiidPiddddPdS0_S0_S0_S0_S0_S0_S0_S0_S0_S0_S0_S0_S0_S0_S0_S0_S0_S0_S0_S0_S0_S0_S0_S0_S0_S0_S0_S0_S0_S0_S0_S0_S0_S0_S0__param_32,
	.param .u64 .ptr .align 1 _Z10divergenceiidPiddddPdS0_S0_S0_S0_S0_S0_S0_S0_S0_S0_S0_S0_S0_S0_S0_S0_S0_S0_S0_S0_S0_S0_S0_S0_S0_S0_S0_S0_S0_S0_S0_S0_S0_S0_S0__param_33,
	.param .u64 .ptr .align 1 _Z10divergenceiidPiddddPdS0_S0_S0_S0_S0_S0_S0_S0_S0_S0_S0_S0_S0_S0_S0_S0_S0_S0_S0_S0_S0_S0_S0_S0_S0_S0_S0_S0_S0_S0_S0_S0_S0_S0_S0__param_34,
	.param .u64 .ptr .align 1 _Z10divergenceiidPiddddPdS0_S0_S0_S0_S0_S0_S0_S0_S0_S0_S0_S0_S0_S0_S0_S0_S0_S0_S0_S0_S0_S0_S0_S0_S0_S0_S0_S0_S0_S0_S0_S0_S0_S0_S0__param_35,
	.param .u64 .ptr .align 1 _Z10divergenceiidPiddddPdS0_S0_S0_S0_S0_S0_S0_S0_S0_S0_S0_S0_S0_S0_S0_S0_S0_S0_S0_S0_S0_S0_S0_S0_S0_S0_S0_S0_S0_S0_S0_S0_S0_S0_S0__param_36,
	.param .u64 .ptr .align 1 _Z10divergenceiidPiddddPdS0_S0_S0_S0_S0_S0_S0_S0_S0_S0_S0_S0_S0_S0_S0_S0_S0_S0_S0_S0_S0_S0_S0_S0_S0_S0_S0_S0_S0_S0_S0_S0_S0_S0_S0__param_37,
	.param .u64 .ptr .align 1 _Z10divergenceiidPiddddPdS0_S0_S0_S0_S0_S0_S0_S0_S0_S0_S0_S0_S0_S0_S0_S0_S0_S0_S0_S0_S0_S0_S0_S0_S0_S0_S0_S0_S0_S0_S0_S0_S0_S0_S0__param_38,
	.param .u64 .ptr .align 1 _Z10divergenceiidPiddddPdS0_S0_S0_S0_S0_S0_S0_S0_S0_S0_S0_S0_S0_S0_S0_S0_S0_S0_S0_S0_S0_S0_S0_S0_S0_S0_S0_S0_S0_S0_S0_S0_S0_S0_S0__param_39,
	.param .u64 .ptr .align 1 _Z10divergenceiidPiddddPdS0_S0_S0_S0_S0_S0_S0_S0_S0_S0_S0_S0_S0_S0_S0_S0_S0_S0_S0_S0_S0_S0_S0_S0_S0_S0_S0_S0_S0_S0_S0_S0_S0_S0_S0__param_40,
	.param .u64 .ptr .align 1 _Z10divergenceiidPiddddPdS0_S0_S0_S0_S0_S0_S0_S0_S0_S0_S0_S0_S0_S0_S0_S0_S0_S0_S0_S0_S0_S0_S0_S0_S0_S0_S0_S0_S0_S0_S0_S0_S0_S0_S0__param_41,
	.param .u64 .ptr .align 1 _Z10divergenceiidPiddddPdS0_S0_S0_S0_S0_S0_S0_S0_S0_S0_S0_S0_S0_S0_S0_S0_S0_S0_S0_S0_S0_S0_S0_S0_S0_S0_S0_S0_S0_S0_S0_S0_S0_S0_S0__param_42,
	.param .u64 .ptr .align 1 _Z10divergenceiidPiddddPdS0_S0_S0_S0_S0_S0_S0_S0_S0_S0_S0_S0_S0_S0_S0_S0_S0_S0_S0_S0_S0_S0_S0_S0_S0_S0_S0_S0_S0_S0_S0_S0_S0_S0_S0__param_43
)
{
	.reg .pred 	%p<513>;
	.reg .b32 	%r<619>;
	.reg .b64 	%rd<118>;
	.reg .b64 	%fd<1155>;

	ld.param.u32 	%r72, [_Z10divergenceiidPiddddPdS0_S0_S0_S0_S0_S0_S0_S0_S0_S0_S0_S0_S0_S0_S0_S0_S0_S0_S0_S0_S0_S0_S0_S0_S0_S0_S0_S0_S0_S0_S0_S0_S0_S0_S0__param_0];
	ld.param.u64 	%rd10, [_Z10divergenceiidPiddddPdS0_S0_S0_S0_S0_S0_S0_S0_S0_S0_S0_S0_S0_S0_S0_S0_S0_S0_S0_S0_S0_S0_S0_S0_S0_S0_S0_S0_S0_S0_S0_S0_S0_S0_S0__param_3];
	ld.param.u64 	%rd11, [_Z10divergenceiidPiddddPdS0_S0_S0_S0_S0_S0_S0_S0_S0_S0_S0_S0_S0_S0_S0_S0_S0_S0_S0_S0_S0_S0_S0_S0_S0_S0_S0_S0_S0_S0_S0_S0_S0_S0_S0__param_8];
	ld.param.u64 	%rd12, [_Z10divergenceiidPiddddPdS0_S0_S0_S0_S0_S0_S0_S0_S0_S0_S0_S0_S0_S0_S0_S0_S0_S0_S0_S0_S0_S0_S0_S0_S0_S0_S0_S0_S0_S0_S0_S0_S0_S0_S0__param_9];
	ld.param.u64 	%rd13, [_Z10divergenceiidPiddddPdS0_S0_S0_S0_S0_S0_S0_S0_S0_S0_S0_S0_S0_S0_S0_S0_S0_S0_S0_S0_S0_S0_S0_S0_S0_S0_S0_S0_S0_S0_S0_S0_S0_S0_S0__param_10];
	ld.param.u64 	%rd14, [_Z10divergenceiidPiddddPdS0_S0_S0_S0_S0_S0_S0_S0_S0_S0_S0_S0_S0_S0_S0_S0_S0_S0_S0_S0_S0_S0_S0_S0_S0_S0_S0_S0_S0_S0_S0_S0_S0_S0_S0__param_11];
	ld.param.u64 	%rd15, [_Z10divergenceiidPiddddPdS0_S0_S0_S0_S0_S0_S0_S0_S0_S0_S0_S0_S0_S0_S0_S0_S0_S0_S0_S0_S0_S0_S0_S0_S0_S0_S0_S0_S0_S0_S0_S0_S0_S0_S0__param_12];
	ld.param.u64 	%rd16, [_Z10divergenceiidPiddddPdS0_S0_S0_S0_S0_S0_S0_S0_S0_S0_S0_S0_S0_S0_S0_S0_S0_S0_S0_S0_S0_S0_S0_S0_S0_S0_S0_S0_S0_S0_S0_S0_S0_S0_S0__param_13];
	ld.param.u64 	%rd17, [_Z10divergenceiidPiddddPdS0_S0_S0_S0_S0_S0_S0_S0_S0_S0_S0_S0_S0_S0_S0_S0_S0_S0_S0_S0_S0_S0_S0_S0_S0_S0_S0_S0_S0_S0_S0_S0_S0_S0_S0__param_14];
	ld.param.u64 	%rd18, [_Z10divergenceiidPiddddPdS0_S0_S0_S0_S0_S0_S0_S0_S0_S0_S0_S0_S0_S0_S0_S0_S0_S0_S0_S0_S0_S0_S0_S0_S0_S0_S0_S0_S0_S0_S0_S0_S0_S0_S0__param_15];
	ld.param.u64 	%rd19, [_Z10divergenceiidPiddddPdS0_S0_S0_S0_S0_S0_S0_S0_S0_S0_S0_S0_S0_S0_S0_S0_S0_S0_S0_S0_S0_S0_S0_S0_S0_S0_S0_S0_S0_S0_S0_S0_S0_S0_S0__param_16];
	ld.param.u64 	%rd20, [_Z10divergenceiidPiddddPdS0_S0_S0_S0_S0_S0_S0_S0_S0_S0_S0_S0_S0_S0_S0_S0_S0_S0_S0_S0_S0_S0_S0_S0_S0_S0_S0_S0_S0_S0_S0_S0_S0_S0_S0__param_17];
	ld.param.u64 	%rd21, [_Z10divergenceiidPiddddPdS0_S0_S0_S0_S0_S0_S0_S0_S0_S0_S0_S0_S0_S0_S0_S0_S0_S0_S0_S0_S0_S0_S0_S0_S0_S0_S0_S0_S0_S0_S0_S0_S0_S0_S0__param_18];
	ld.param.u64 	%rd22, [_Z10divergenceiidPiddddPdS0_S0_S0_S0_S0_S0_S0_S0_S0_S0_S0_S0_S0_S0_S0_S0_S0_S0_S0_S0_S0_S0_S0_S0_S0_S0_S0_S0_S0_S0_S0_S0_S0_S0_S0__param_19];
	ld.param.u64 	%rd23, [_Z10divergenceiidPiddddPdS0_S0_S0_S0_S0_S0_S0_S0_S0_S0_S0_S0_S0_S0_S0_S0_S0_S0_S0_S0_S0_S0_S0_S0_S0_S0_S0_S0_S0_S0_S0_S0_S0_S0_S0__param_20];
	ld.param.u64 	%rd24, [_Z10divergenceiidPiddddPdS0_S0_S0_S0_S0_S0_S0_S0_S0_S0_S0_S0_S0_S0_S0_S0_S0_S0_S0_S0_S0_S0_S0_S0_S0_S0_S0_S0_S0_S0_S0_S0_S0_S0_S0__param_21];
	ld.param.u64 	%rd25, [_Z10divergenceiidPiddddPdS0_S0_S0_S0_S0_S0_S0_S0_S0_S0_S0_S0_S0_S0_S0_S0_S0_S0_S0_S0_S0_S0_S0_S0_S0_S0_S0_S0_S0_S0_S0_S0_S0_S0_S0__param_22];
	ld.param.u64 	%rd26, [_Z10divergenceiidPiddddPdS0_S0_S0_S0_S0_S0_S0_S0_S0_S0_S0_S0_S0_S0_S0_S0_S0_S0_S0_S0_S0_S0_S0_S0_S0_S0_S0_S0_S0_S0_S0_S0_S0_S0_S0__param_23];
	ld.param.u64 	%rd27, [_Z10divergenceiidPiddddPdS0_S0_S0_S0_S0_S0_S0_S0_S0_S0_S0_S0_S0_S0_S0_S0_S0_S0_S0_S0_S0_S0_S0_S0_S0_S0_S0_S0_S0_S0_S0_S0_S0_S0_S0__param_24];
	ld.param.u64 	%rd28, [_Z10divergenceiidPiddddPdS0_S0_S0_S0_S0_S0_S0_S0_S0_S0_S0_S0_S0_S0_S0_S0_S0_S0_S0_S0_S0_S0_S0_S0_S0_S0_S0_S0_S0_S0_S0_S0_S0_S0_S0__param_25];
	ld.param.u64 	%rd29, [_Z10divergenceiidPiddddPdS0_S0_S0_S0_S0_S0_S0_S0_S0_S0_S0_S0_S0_S0_S0_S0_S0_S0_S0_S0_S0_S0_S0_S0_S0_S0_S0_S0_S0_S0_S0_S0_S0_S0_S0__param_26];
	ld.param.u64 	%rd30, [_Z10divergenceiidPiddddPdS0_S0_S0_S0_S0_S0_S0_S0_S0_S0_S0_S0_S0_S0_S0_S0_S0_S0_S0_S0_S0_S0_S0_S0_S0_S0_S0_S0_S0_S0_S0_S0_S0_S0_S0__param_27];
	ld.param.u64 	%rd31, [_Z10divergenceiidPiddddPdS0_S0_S0_S0_S0_S0_S0_S0_S0_S0_S0_S0_S0_S0_S0_S0_S0_S0_S0_S0_S0_S0_S0_S0_S0_S0_S0_S0_S0_S0_S0_S0_S0_S0_S0__param_28];
	ld.param.u64 	%rd32, [_Z10divergenceiidPiddddPdS0_S0_S0_S0_S0_S0_S0_S0_S0_S0_S0_S0_S0_S0_S0_S0_S0_S0_S0_S0_S0_S0_S0_S0_S0_S0_S0_S0_S0_S0_S0_S0_S0_S0_S0__param_29];
	ld.param.u64 	%rd33, [_Z10divergenceiidPiddddPdS0_S0_S0_S0_S0_S0_S0_S0_S0_S0_S0_S0_S0_S0_S0_S0_S0_S0_S0_S0_S0_S0_S0_S0_S0_S0_S0_S0_S0_S0_S0_S0_S0_S0_S0__param_30];
	ld.param.u64 	%rd34, [_Z10divergenceiidPiddddPdS0_S0_S0_S0_S0_S0_S0_S0_S0_S0_S0_S0_S0_S0_S0_S0_S0_S0_S0_S0_S0_S0_S0_S0_S0_S0_S0_S0_S0_S0_S0_S0_S0_S0_S0__param_31];
	ld.param.u64 	%rd35, [_Z10divergenceiidPiddddPdS0_S0_S0_S0_S0_S0_S0_S0_S0_S0_S0_S0_S0_S0_S0_S0_S0_S0_S0_S0_S0_S0_S0_S0_S0_S0_S0_S0_S0_S0_S0_S0_S0_S0_S0__param_32];
	ld.param.u64 	%rd36, [_Z10divergenceiidPiddddPdS0_S0_S0_S0_S0_S0_S0_S0_S0_S0_S0_S0_S0_S0_S0_S0_S0_S0_S0_S0_S0_S0_S0_S0_S0_S0_S0_S0_S0_S0_S0_S0_S0_S0_S0__param_33];
	ld.param.u64 	%rd37, [_Z10divergenceiidPiddddPdS0_S0_S0_S0_S0_S0_S0_S0_S0_S0_S0_S0_S0_S0_S0_S0_S0_S0_S0_S0_S0_S0_S0_S0_S0_S0_S0_S0_S0_S0_S0_S0_S0_S0_S0__param_34];
	ld.param.u64 	%rd38, [_Z10divergenceiidPiddddPdS0_S0_S0_S0_S0_S0_S0_S0_S0_S0_S0_S0_S0_S0_S0_S0_S0_S0_S0_S0_S0_S0_S0_S0_S0_S0_S0_S0_S0_S0_S0_S0_S0_S0_S0__param_35];
	ld.param.u64 	%rd39, [_Z10divergenceiidPiddddPdS0_S0_S0_S0_S0_S0_S0_S0_S0_S0_S0_S0_S0_S0_S0_S0_S0_S0_S0_S0_S0_S0_S0_S0_S0_S0_S0_S0_S0_S0_S0_S0_S0_S0_S0__param_36];
	ld.param.u64 	%rd40, [_Z10divergenceiidPiddddPdS0_S0_S0_S0_S0_S0_S0_S0_S0_S0_S0_S0_S0_S0_S0_S0_S0_S0_S0_S0_S0_S0_S0_S0_S0_S0_S0_S0_S0_S0_S0_S0_S0_S0_S0__param_37];
	ld.param.u64 	%rd41, [_Z10divergenceiidPiddddPdS0_S0_S0_S0_S0_S0_S0_S0_S0_S0_S0_S0_S0_S0_S0_S0_S0_S0_S0_S0_S0_S0_S0_S0_S0_S0_S0_S0_S0_S0_S0_S0_S0_S0_S0__param_38];
	ld.param.u64 	%rd42, [_Z10divergenceiidPiddddPdS0_S0_S0_S0_S0_S0_S0_S0_S0_S0_S0_S0_S0_S0_S0_S0_S0_S0_S0_S0_S0_S0_S0_S0_S0_S0_S0_S0_S0_S0_S0_S0_S0_S0_S0__param_39];
	ld.param.u64 	%rd43, [_Z10divergenceiidPiddddPdS0_S0_S0_S0_S0_S0_S0_S0_S0_S0_S0_S0_S0_S0_S0_S0_S0_S0_S0_S0_S0_S0_S0_S0_S0_S0_S0_S0_S0_S0_S0_S0_S0_S0_S0__param_40];
	ld.param.u64 	%rd44, [_Z10divergenceiidPiddddPdS0_S0_S0_S0_S0_S0_S0_S0_S0_S0_S0_S0_S0_S0_S0_S0_S0_S0_S0_S0_S0_S0_S0_S0_S0_S0_S0_S0_S0_S0_S0_S0_S0_S0_S0__param_41];
	ld.param.u64 	%rd45, [_Z10divergenceiidPiddddPdS0_S0_S0_S0_S0_S0_S0_S0_S0_S0_S0_S0_S0_S0_S0_S0_S0_S0_S0_S0_S0_S0_S0_S0_S0_S0_S0_S0_S0_S0_S0_S0_S0_S0_S0__param_42];
	ld.param.u64 	%rd46, [_Z10divergenceiidPiddddPdS0_S0_S0_S0_S0_S0_S0_S0_S0_S0_S0_S0_S0_S0_S0_S0_S0_S0_S0_S0_S0_S0_S0_S0_S0_S0_S0_S0_S0_S0_S0_S0_S0_S0_S0__param_43];
	cvta.to.global.u64 	%rd47, %rd46;
	cvta.to.global.u64 	%rd48, %rd45;
	cvta.to.global.u64 	%rd49, %rd44;
	cvta.to.global.u64 	%rd50, %rd37;
	cvta.to.global.u64 	%rd51, %rd36;
	cvta.to.global.u64 	%rd52, %rd35;
	cvta.to.global.u64 	%rd53, %rd28;
	cvta.to.global.u64 	%rd54, %rd27;
	cvta.to.global.u64 	%rd55, %rd26;
	cvta.to.global.u64 	%rd56, %rd19;
	cvta.to.global.u64 	%rd57, %rd18;
	cvta.to.global.u64 	%rd58, %rd17;
	cvta.to.global.u64 	%rd59, %rd43;
	cvta.to.global.u64 	%rd60, %rd42;
	cvta.to.global.u64 	%rd61, %rd41;
	cvta.to.global.u64 	%rd62, %rd34;
	cvta.to.global.u64 	%rd63, %rd33;
	cvta.to.global.u64 	%rd64, %rd32;
	cvta.to.global.u64 	%rd65, %rd25;
	cvta.to.global.u64 	%rd66, %rd24;
	cvta.to.global.u64 	%rd67, %rd23;
	cvta.to.global.u64 	%rd68, %rd16;
	cvta.to.global.u64 	%rd69, %rd15;
	cvta.to.global.u64 	%rd70, %rd14;
	cvta.to.global.u64 	%rd71, %rd40;
	cvta.to.global.u64 	%rd72, %rd39;
	cvta.to.global.u64 	%rd73, %rd38;
	cvta.to.global.u64 	%rd74, %rd31;
	cvta.to.global.u64 	%rd75, %rd30;
	cvta.to.global.u64 	%rd76, %rd29;
	cvta.to.global.u64 	%rd77, %rd22;
	cvta.to.global.u64 	%rd78, %rd21;
	cvta.to.global.u64 	%rd79, %rd20;
	cvta.to.global.u64 	%rd80, %rd13;
	cvta.to.global.u64 	%rd81, %rd12;
	cvta.to.global.u64 	%rd82, %rd11;
	cvta.to.global.u64 	%rd83, %rd10;
	mov.u32 	%r73, %ctaid.x;
	mov.u32 	%r74, %ntid.x;
	mov.u32 	%r75, %tid.x;
	mad.lo.s32 	%r76, %r73, %r74, %r75;
	mul.wide.s32 	%rd84, %r76, 4;
	add.s64 	%rd85, %rd83, %rd84;
	ld.global.u32 	%r618, [%rd85];
	mul.wide.s32 	%rd86, %r76, 8;
	add.s64 	%rd87, %rd82, %rd86;
	ld.global.f64 	%fd1103, [%rd87];
	add.s64 	%rd88, %rd81, %rd86;
	ld.global.f64 	%fd1102, [%rd88];
	add.s64 	%rd89, %rd80, %rd86;
	ld.global.f64 	%fd1101, [%rd89];
	add.s64 	%rd90, %rd79, %rd86;
	ld.global.f64 	%fd1100, [%rd90];
	add.s64 	%rd91, %rd78, %rd86;
	ld.global.f64 	%fd1099, [%rd91];
	add.s64 	%rd92, %rd77, %rd86;
	ld.global.f64 	%fd1098, [%rd92];
	add.s64 	%rd93, %rd76, %rd86;
	ld.global.f64 	%fd1097, [%rd93];
	add.s64 	%rd94, %rd75, %rd86;
	ld.global.f64 	%fd1096, [%rd94];
	add.s64 	%rd95, %rd74, %rd86;
	ld.global.f64 	%fd1095, [%rd95];
	add.s64 	%rd96, %rd73, %rd86;
	ld.global.f64 	%fd1094, [%rd96];
	add.s64 	%rd97, %rd72, %rd86;
	ld.global.f64 	%fd1093, [%rd97];
	add.s64 	%rd98, %rd71, %rd86;
	ld.global.f64 	%fd1092, [%rd98];
	add.s64 	%rd99, %rd70, %rd86;
	ld.global.f64 	%fd1091, [%rd99];
	add.s64 	%rd100, %rd69, %rd86;
	ld.global.f64 	%fd1090, [%rd100];
	add.s64 	%rd101, %rd68, %rd86;
	ld.global.f64 	%fd1089, [%rd101];
	add.s64 	%rd102, %rd67, %rd86;
	ld.global.f64 	%fd1088, [%rd102];
	add.s64 	%rd103, %rd66, %rd86;
	ld.global.f64 	%fd1087, [%rd103];
	add.s64 	%rd104, %rd65, %rd86;
	ld.global.f64 	%fd1086, [%rd104];
	add.s64 	%rd105, %rd64, %rd86;
	ld.global.f64 	%fd1085, [%rd105];
	add.s64 	%rd106, %rd63, %rd86;
	ld.global.f64 	%fd1084, [%rd106];
	add.s64 	%rd107, %rd62, %rd86;
	ld.global.f64 	%fd1083, [%rd107];
	add.s64 	%rd108, %rd61, %rd86;
	ld.global.f64 	%fd1082, [%rd108];
	add.s64 	%rd109, %rd60, %rd86;
	ld.global.f64 	%fd1081, [%rd109];
	add.s64 	%rd110, %rd59, %rd86;
	ld.global.f64 	%fd1080, [%rd110];
	add.s64 	%rd111, %rd58, %rd86;
	ld.global.f64 	%fd1079, [%rd111];
	add.s64 	%rd112, %rd57, %rd86;
	ld.global.f64 	%fd1078, [%rd112];
	add.s64 	%rd113, %rd56, %rd86;
	ld.global.f64 	%fd1077, [%rd113];
	add.s64 	%rd1, %rd55, %rd86;
	add.s64 	%rd2, %rd54, %rd86;
	add.s64 	%rd3, %rd53, %rd86;
	add.s64 	%rd4, %rd52, %rd86;
	add.s64 	%rd5, %rd51, %rd86;
	add.s64 	%rd6, %rd50, %rd86;
	add.s64 	%rd7, %rd49, %rd86;
	add.s64 	%rd8, %rd48, %rd86;
	add.s64 	%rd9, %rd47, %rd86;
	setp.ge.s32 	%p3, %r76, %r72;
	@%p3 bra 	$L__BB0_260;
	ld.param.u32 	%r613, [_Z10divergenceiidPiddddPdS0_S0_S0_S0_S0_S0_S0_S0_S0_S0_S0_S0_S0_S0_S0_S0_S0_S0_S0_S0_S0_S0_S0_S0_S0_S0_S0_S0_S0_S0_S0_S0_S0_S0_S0__param_1];
	setp.lt.s32 	%p4, %r613, 1;
	@%p4 bra 	$L__BB0_259;
	ld.param.u32 	%r614, [_Z10divergenceiidPiddddPdS0_S0_S0_S0_S0_S0_S0_S0_S0_S0_S0_S0_S0_S0_S0_S0_S0_S0_S0_S0_S0_S0_S0_S0_S0_S0_S0_S0_S0_S0_S0_S0_S0_S0_S0__param_1];
	ld.global.f64 	%fd1076, [%rd1];
	ld.global.f64 	%fd1075, [%rd2];
	ld.global.f64 	%fd1074, [%rd3];
	ld.global.f64 	%fd1073, [%rd4];
	ld.global.f64 	%fd1072, [%rd5];
	ld.global.f64 	%fd1071, [%rd6];
	ld.global.f64 	%fd1070, [%rd7];
	ld.global.f64 	%fd1069, [%rd8];
	ld.global.f64 	%fd1068, [%rd9];
	mov.f64 	%fd481, 0d4000000000000000;
	{
	.reg .b32 %temp; 
	mov.b64 	{%temp, %r2}, %fd481;
	}
	and.b32  	%r78, %r2, 2146435072;
	setp.eq.s32 	%p5, %r78, 1062207488;
	and.b32  	%r79, %r2, 2147483647;
	setp.ne.s32 	%p6, %r79, 1071644672;
	and.pred  	%p1, %p5, %p6;
	mov.f64 	%fd482, 0d4008000000000000;
	{
	.reg .b32 %temp; 
	mov.b64 	{%temp, %r3}, %fd482;
	}
	and.b32  	%r80, %r3, 2146435072;
	setp.eq.s32 	%p7, %r80, 1073741824;
	and.b32  	%r81, %r3, 2147483647;
	setp.ne.s32 	%p8, %r81, 1071644672;
	and.pred  	%p2, %p7, %p8;
	neg.s32 	%r615, %r614;
	mov.b32 	%r617, 1;
$L__BB0_3:
	mov.f64 	%fd66, %fd1097;
	mov.f64 	%fd65, %fd1096;
	mov.f64 	%fd64, %fd1095;
	mov.f64 	%fd63, %fd1094;
	mov.f64 	%fd62, %fd1093;
	mov.f64 	%fd61, %fd1092;
	mov.f64 	%fd54, %fd1085;
	mov.f64 	%fd53, %fd1084;
	mov.f64 	%fd52, %fd1083;
	mov.f64 	%fd51, %fd1082;
	mov.f64 	%fd50, %fd1081;
	mov.f64 	%fd49, %fd1080;
	mov.f64 	%fd42, %fd1073;
	mov.f64 	%fd41, %fd1072;
	mov.f64 	%fd40, %fd1071;
	mov.f64 	%fd39, %fd1070;
	mov.f64 	%fd38, %fd1069;
	mov.f64 	%fd37, %fd1068;
	setp.lt.s32 	%p9, %r2, 0;
	selp.b32 	%r8, 0, 2146435072, %p9;
	or.b32  	%r9, %r8, -2147483648;
	sub.f64 	%fd73, %fd1103, %fd1091;
	{
	.reg .b32 %temp; 
	mov.b64 	{%temp, %r11}, %fd73;
	}
	abs.f64 	%fd74, %fd73;
	{ // callseq 0, 0
	.param .b64 param0;
	st.param.f64 	[param0], %fd74;
	.param .b64 param1;
	st.param.f64 	[param1], 0d4000000000000000;
	.param .b64 retval0;
	call.uni (retval0), 
	__internal_accurate_pow, 
	(
	param0, 
	param1
	);
	ld.param.f64 	%fd483, [retval0];
	} // callseq 0
	setp.lt.s32 	%p11, %r11, 0;
	neg.f64 	%fd485, %fd483;
	selp.f64 	%fd486, %fd485, %fd483, %p5;
	selp.f64 	%fd487, %fd486, %fd483, %p11;
	setp.eq.f64 	%p12, %fd73, 0d0000000000000000;
	selp.b32 	%r82, %r11, 0, %p5;
	or.b32  	%r83, %r82, 2146435072;
	selp.b32 	%r84, %r83, %r82, %p9;
	mov.b32 	%r85, 0;
	mov.b64 	%fd488, {%r85, %r84};
	selp.f64 	%fd1104, %fd488, %fd487, %p12;
	add.f64 	%fd489, %fd73, 0d4000000000000000;
	{
	.reg .b32 %temp; 
	mov.b64 	{%temp, %r86}, %fd489;
	}
	and.b32  	%r87, %r86, 2146435072;
	setp.ne.s32 	%p13, %r87, 2146435072;
	@%p13 bra 	$L__BB0_8;
	setp.num.f64 	%p14, %fd73, %fd73;
	@%p14 bra 	$L__BB0_6;
	mov.f64 	%fd490, 0d4000000000000000;
	add.rn.f64 	%fd1104, %fd73, %fd490;
	bra.uni 	$L__BB0_8;
$L__BB0_6:
	setp.neu.f64 	%p15, %fd74, 0d7FF0000000000000;
	@%p15 bra 	$L__BB0_8;
	selp.b32 	%r88, %r9, %r8, %p1;
	selp.b32 	%r89, %r88, %r8, %p11;
	mov.b32 	%r90, 0;
	mov.b64 	%fd1104, {%r90, %r89};
$L__BB0_8:
	setp.eq.f64 	%p20, %fd73, 0d3FF0000000000000;
	selp.f64 	%fd79, 0d3FF0000000000000, %fd1104, %p20;
	sub.f64 	%fd80, %fd1102, %fd1090;
	{
	.reg .b32 %temp; 
	mov.b64 	{%temp, %r12}, %fd80;
	}
	abs.f64 	%fd81, %fd80;
	{ // callseq 1, 0
	.param .b64 param0;
	st.param.f64 	[param0], %fd81;
	.param .b64 param1;
	st.param.f64 	[param1], 0d4000000000000000;
	.param .b64 retval0;
	call.uni (retval0), 
	__internal_accurate_pow, 
	(
	param0, 
	param1
	);
	ld.param.f64 	%fd491, [retval0];
	} // callseq 1
	setp.lt.s32 	%p21, %r12, 0;
	neg.f64 	%fd493, %fd491;
	selp.f64 	%fd494, %fd493, %fd491, %p5;
	selp.f64 	%fd495, %fd494, %fd491, %p21;
	setp.eq.f64 	%p22, %fd80, 0d0000000000000000;
	selp.b32 	%r91, %r12, 0, %p5;
	or.b32  	%r92, %r91, 2146435072;
	selp.b32 	%r93, %r92, %r91, %p9;
	mov.b32 	%r94, 0;
	mov.b64 	%fd496, {%r94, %r93};
	selp.f64 	%fd1105, %fd496, %fd495, %p22;
	add.f64 	%fd497, %fd80, 0d4000000000000000;
	{
	.reg .b32 %temp; 
	mov.b64 	{%temp, %r95}, %fd497;
	}
	and.b32  	%r96, %r95, 2146435072;
	setp.ne.s32 	%p23, %r96, 2146435072;
	@%p23 bra 	$L__BB0_13;
	setp.num.f64 	%p24, %fd80, %fd80;
	@%p24 bra 	$L__BB0_11;
	mov.f64 	%fd498, 0d4000000000000000;
	add.rn.f64 	%fd1105, %fd80, %fd498;
	bra.uni 	$L__BB0_13;
$L__BB0_11:
	setp.neu.f64 	%p25, %fd81, 0d7FF0000000000000;
	@%p25 bra 	$L__BB0_13;
	selp.b32 	%r97, %r9, %r8, %p1;
	selp.b32 	%r98, %r97, %r8, %p21;
	mov.b32 	%r99, 0;
	mov.b64 	%fd1105, {%r99, %r98};
$L__BB0_13:
	setp.lt.s32 	%p27, %r2, 0;
	setp.eq.s32 	%p28, %r78, 1062207488;
	setp.eq.f64 	%p30, %fd80, 0d3FF0000000000000;
	selp.f64 	%fd499, 0d3FF0000000000000, %fd1105, %p30;
	add.f64 	%fd86, %fd79, %fd499;
	sub.f64 	%fd87, %fd1101, %fd1089;
	{
	.reg .b32 %temp; 
	mov.b64 	{%temp, %r13}, %fd87;
	}
	abs.f64 	%fd88, %fd87;
	{ // callseq 2, 0
	.param .b64 param0;
	st.param.f64 	[param0], %fd88;
	.param .b64 param1;
	st.param.f64 	[param1], 0d4000000000000000;
	.param .b64 retval0;
	call.uni (retval0), 
	__internal_accurate_pow, 
	(
	param0, 
	param1
	);
	ld.param.f64 	%fd500, [retval0];
	} // callseq 2
	setp.lt.s32 	%p31, %r13, 0;
	neg.f64 	%fd502, %fd500;
	selp.f64 	%fd503, %fd502, %fd500, %p28;
	selp.f64 	%fd504, %fd503, %fd500, %p31;
	setp.eq.f64 	%p32, %fd87, 0d0000000000000000;
	selp.b32 	%r100, %r13, 0, %p28;
	or.b32  	%r101, %r100, 2146435072;
	selp.b32 	%r102, %r101, %r100, %p27;
	mov.b32 	%r103, 0;
	mov.b64 	%fd505, {%r103, %r102};
	selp.f64 	%fd1106, %fd505, %fd504, %p32;
	add.f64 	%fd506, %fd87, 0d4000000000000000;
	{
	.reg .b32 %temp; 
	mov.b64 	{%temp, %r104}, %fd506;
	}
	and.b32  	%r105, %r104, 2146435072;
	setp.ne.s32 	%p33, %r105, 2146435072;
	@%p33 bra 	$L__BB0_18;
	setp.num.f64 	%p34, %fd87, %fd87;
	@%p34 bra 	$L__BB0_16;
	mov.f64 	%fd507, 0d4000000000000000;
	add.rn.f64 	%fd1106, %fd87, %fd507;
	bra.uni 	$L__BB0_18;
$L__BB0_16:
	setp.neu.f64 	%p35, %fd88, 0d7FF0000000000000;
	@%p35 bra 	$L__BB0_18;
	selp.b32 	%r106, %r9, %r8, %p1;
	selp.b32 	%r107, %r106, %r8, %p31;
	mov.b32 	%r108, 0;
	mov.b64 	%fd1106, {%r108, %r107};
$L__BB0_18:
	setp.lt.s32 	%p37, %r3, 0;
	selp.b32 	%r14, 0, 2146435072, %p37;
	and.b32  	%r15, %r3, 2146435072;
	setp.eq.s32 	%p38, %r15, 1073741824;
	setp.eq.f64 	%p39, %fd87, 0d3FF0000000000000;
	selp.f64 	%fd508, 0d3FF0000000000000, %fd1106, %p39;
	add.f64 	%fd93, %fd86, %fd508;
	sqrt.rn.f64 	%fd94, %fd93;
	{
	.reg .b32 %temp; 
	mov.b64 	{%temp, %r16}, %fd94;
	}
	abs.f64 	%fd95, %fd94;
	{ // callseq 3, 0
	.param .b64 param0;
	st.param.f64 	[param0], %fd95;
	.param .b64 param1;
	st.param.f64 	[param1], 0d4008000000000000;
	.param .b64 retval0;
	call.uni (retval0), 
	__internal_accurate_pow, 
	(
	param0, 
	param1
	);
	ld.param.f64 	%fd509, [retval0];
	} // callseq 3
	setp.lt.s32 	%p40, %r16, 0;
	neg.f64 	%fd511, %fd509;
	selp.f64 	%fd512, %fd511, %fd509, %p38;
	selp.f64 	%fd513, %fd512, %fd509, %p40;
	setp.eq.f64 	%p41, %fd93, 0d0000000000000000;
	selp.b32 	%r109, %r16, 0, %p38;
	or.b32  	%r110, %r109, 2146435072;
	selp.b32 	%r111, %r110, %r109, %p37;
	mov.b32 	%r112, 0;
	mov.b64 	%fd514, {%r112, %r111};
	selp.f64 	%fd1107, %fd514, %fd513, %p41;
	add.f64 	%fd515, %fd94, 0d4008000000000000;
	{
	.reg .b32 %temp; 
	mov.b64 	{%temp, %r113}, %fd515;
	}
	and.b32  	%r114, %r113, 2146435072;
	setp.ne.s32 	%p42, %r114, 2146435072;
	@%p42 bra 	$L__BB0_23;
	setp.ge.f64 	%p43, %fd93, 0d0000000000000000;
	@%p43 bra 	$L__BB0_21;
	mov.f64 	%fd516, 0d4008000000000000;
	add.rn.f64 	%fd1107, %fd94, %fd516;
	bra.uni 	$L__BB0_23;
$L__BB0_21:
	setp.neu.f64 	%p44, %fd95, 0d7FF0000000000000;
	@%p44 bra 	$L__BB0_23;
	or.b32  	%r115, %r14, -2147483648;
	selp.b32 	%r116, %r115, %r14, %p2;
	selp.b32 	%r117, %r116, %r14, %p40;
	mov.b32 	%r118, 0;
	mov.b64 	%fd1107, {%r118, %r117};
$L__BB0_23:
	ld.param.f64 	%fd1059, [_Z10divergenceiidPiddddPdS0_S0_S0_S0_S0_S0_S0_S0_S0_S0_S0_S0_S0_S0_S0_S0_S0_S0_S0_S0_S0_S0_S0_S0_S0_S0_S0_S0_S0_S0_S0_S0_S0_S0_S0__param_5];
	setp.eq.f64 	%p49, %fd94, 0d3FF0000000000000;
	selp.f64 	%fd100, 0d3FF0000000000000, %fd1107, %p49;
	mul.f64 	%fd101, %fd1059, 0dC02399999999999A;
	mul.f64 	%fd102, %fd101, %fd73;
	sub.f64 	%fd103, %fd1103, %fd1079;
	{
	.reg .b32 %temp; 
	mov.b64 	{%temp, %r17}, %fd103;
	}
	abs.f64 	%fd104, %fd103;
	{ // callseq 4, 0
	.param .b64 param0;
	st.param.f64 	[param0], %fd104;
	.param .b64 param1;
	st.param.f64 	[param1], 0d4000000000000000;
	.param .b64 retval0;
	call.uni (retval0), 
	__internal_accurate_pow, 
	(
	param0, 
	param1
	);
	ld.param.f64 	%fd517, [retval0];
	} // callseq 4
	setp.lt.s32 	%p50, %r17, 0;
	neg.f64 	%fd519, %fd517;
	selp.f64 	%fd520, %fd519, %fd517, %p28;
	selp.f64 	%fd521, %fd520, %fd517, %p50;
	setp.eq.f64 	%p51, %fd103, 0d0000000000000000;
	selp.b32 	%r119, %r17, 0, %p28;
	or.b32  	%r120, %r119, 2146435072;
	selp.b32 	%r121, %r120, %r119, %p27;
	mov.b32 	%r122, 0;
	mov.b64 	%fd522, {%r122, %r121};
	selp.f64 	%fd1108, %fd522, %fd521, %p51;
	add.f64 	%fd523, %fd103, 0d4000000000000000;
	{
	.reg .b32 %temp; 
	mov.b64 	{%temp, %r123}, %fd523;
	}
	and.b32  	%r124, %r123, 2146435072;
	setp.ne.s32 	%p52, %r124, 2146435072;
	@%p52 bra 	$L__BB0_28;
	setp.num.f64 	%p53, %fd103, %fd103;
	@%p53 bra 	$L__BB0_26;
	mov.f64 	%fd524, 0d4000000000000000;
	add.rn.f64 	%fd1108, %fd103, %fd524;
	bra.uni 	$L__BB0_28;
$L__BB0_26:
	setp.neu.f64 	%p54, %fd104, 0d7FF0000000000000;
	@%p54 bra 	$L__BB0_28;
	selp.b32 	%r125, %r9, %r8, %p1;
	selp.b32 	%r126, %r125, %r8, %p50;
	mov.b32 	%r127, 0;
	mov.b64 	%fd1108, {%r127, %r126};
$L__BB0_28:
	setp.lt.s32 	%p56, %r2, 0;
	setp.eq.s32 	%p57, %r78, 1062207488;
	setp.eq.f64 	%p59, %fd103, 0d3FF0000000000000;
	selp.f64 	%fd109, 0d3FF0000000000000, %fd1108, %p59;
	sub.f64 	%fd110, %fd1102, %fd1078;
	{
	.reg .b32 %temp; 
	mov.b64 	{%temp, %r18}, %fd110;
	}
	abs.f64 	%fd111, %fd110;
	{ // callseq 5, 0
	.param .b64 param0;
	st.param.f64 	[param0], %fd111;
	.param .b64 param1;
	st.param.f64 	[param1], 0d4000000000000000;
	.param .b64 retval0;
	call.uni (retval0), 
	__internal_accurate_pow, 
	(
	param0, 
	param1
	);
	ld.param.f64 	%fd525, [retval0];
	} // callseq 5
	setp.lt.s32 	%p60, %r18, 0;
	neg.f64 	%fd527, %fd525;
	selp.f64 	%fd528, %fd527, %fd525, %p57;
	selp.f64 	%fd529, %fd528, %fd525, %p60;
	setp.eq.f64 	%p61, %fd110, 0d0000000000000000;
	selp.b32 	%r128, %r18, 0, %p57;
	or.b32  	%r129, %r128, 2146435072;
	selp.b32 	%r130, %r129, %r128, %p56;
	mov.b32 	%r131, 0;
	mov.b64 	%fd530, {%r131, %r130};
	selp.f64 	%fd1109, %fd530, %fd529, %p61;
	add.f64 	%fd531, %fd110, 0d4000000000000000;
	{
	.reg .b32 %temp; 
	mov.b64 	{%temp, %r132}, %fd531;
	}
	and.b32  	%r133, %r132, 2146435072;
	setp.ne.s32 	%p62, %r133, 2146435072;
	@%p62 bra 	$L__BB0_33;
	setp.num.f64 	%p63, %fd110, %fd110;
	@%p63 bra 	$L__BB0_31;
	mov.f64 	%fd532, 0d4000000000000000;
	add.rn.f64 	%fd1109, %fd110, %fd532;
	bra.uni 	$L__BB0_33;
$L__BB0_31:
	setp.neu.f64 	%p64, %fd111, 0d7FF0000000000000;
	@%p64 bra 	$L__BB0_33;
	selp.b32 	%r134, %r9, %r8, %p1;
	selp.b32 	%r135, %r134, %r8, %p60;
	mov.b32 	%r136, 0;
	mov.b64 	%fd1109, {%r136, %r135};
$L__BB0_33:
	setp.eq.f64 	%p69, %fd110, 0d3FF0000000000000;
	selp.f64 	%fd533, 0d3FF0000000000000, %fd1109, %p69;
	add.f64 	%fd116, %fd109, %fd533;
	sub.f64 	%fd117, %fd1101, %fd1077;
	{
	.reg .b32 %temp; 
	mov.b64 	{%temp, %r19}, %fd117;
	}
	abs.f64 	%fd118, %fd117;
	{ // callseq 6, 0
	.param .b64 param0;
	st.param.f64 	[param0], %fd118;
	.param .b64 param1;
	st.param.f64 	[param1], 0d4000000000000000;
	.param .b64 retval0;
	call.uni (retval0), 
	__internal_accurate_pow, 
	(
	param0, 
	param1
	);
	ld.param.f64 	%fd534, [retval0];
	} // callseq 6
	setp.lt.s32 	%p70, %r19, 0;
	neg.f64 	%fd536, %fd534;
	selp.f64 	%fd537, %fd536, %fd534, %p57;
	selp.f64 	%fd538, %fd537, %fd534, %p70;
	setp.eq.f64 	%p71, %fd117, 0d0000000000000000;
	selp.b32 	%r137, %r19, 0, %p57;
	or.b32  	%r138, %r137, 2146435072;
	selp.b32 	%r139, %r138, %r137, %p56;
	mov.b32 	%r140, 0;
	mov.b64 	%fd539, {%r140, %r139};
	selp.f64 	%fd1110, %fd539, %fd538, %p71;
	add.f64 	%fd540, %fd117, 0d4000000000000000;
	{
	.reg .b32 %temp; 
	mov.b64 	{%temp, %r141}, %fd540;
	}
	and.b32  	%r142, %r141, 2146435072;
	setp.ne.s32 	%p72, %r142, 2146435072;
	@%p72 bra 	$L__BB0_38;
	setp.num.f64 	%p73, %fd117, %fd117;
	@%p73 bra 	$L__BB0_36;
	mov.f64 	%fd541, 0d4000000000000000;
	add.rn.f64 	%fd1110, %fd117, %fd541;
	bra.uni 	$L__BB0_38;
$L__BB0_36:
	setp.neu.f64 	%p74, %fd118, 0d7FF0000000000000;
	@%p74 bra 	$L__BB0_38;
	selp.b32 	%r143, %r9, %r8, %p1;
	selp.b32 	%r144, %r143, %r8, %p70;
	mov.b32 	%r145, 0;
	mov.b64 	%fd1110, {%r145, %r144};
$L__BB0_38:
	or.b32  	%r20, %r14, -2147483648;
	setp.lt.s32 	%p76, %r3, 0;
	setp.eq.s32 	%p77, %r15, 1073741824;
	setp.eq.f64 	%p79, %fd117, 0d3FF0000000000000;
	selp.f64 	%fd542, 0d3FF0000000000000, %fd1110, %p79;
	add.f64 	%fd123, %fd116, %fd542;
	sqrt.rn.f64 	%fd124, %fd123;
	{
	.reg .b32 %temp; 
	mov.b64 	{%temp, %r21}, %fd124;
	}
	abs.f64 	%fd125, %fd124;
	{ // callseq 7, 0
	.param .b64 param0;
	st.param.f64 	[param0], %fd125;
	.param .b64 param1;
	st.param.f64 	[param1], 0d4008000000000000;
	.param .b64 retval0;
	call.uni (retval0), 
	__internal_accurate_pow, 
	(
	param0, 
	param1
	);
	ld.param.f64 	%fd543, [retval0];
	} // callseq 7
	setp.lt.s32 	%p80, %r21, 0;
	neg.f64 	%fd545, %fd543;
	selp.f64 	%fd546, %fd545, %fd543, %p77;
	selp.f64 	%fd547, %fd546, %fd543, %p80;
	setp.eq.f64 	%p81, %fd123, 0d0000000000000000;
	selp.b32 	%r146, %r21, 0, %p77;
	or.b32  	%r147, %r146, 2146435072;
	selp.b32 	%r148, %r147, %r146, %p76;
	mov.b32 	%r149, 0;
	mov.b64 	%fd548, {%r149, %r148};
	selp.f64 	%fd1111, %fd548, %fd547, %p81;
	add.f64 	%fd549, %fd124, 0d4008000000000000;
	{
	.reg .b32 %temp; 
	mov.b64 	{%temp, %r150}, %fd549;
	}
	and.b32  	%r151, %r150, 2146435072;
	setp.ne.s32 	%p82, %r151, 2146435072;
	@%p82 bra 	$L__BB0_43;
	setp.ge.f64 	%p83, %fd123, 0d0000000000000000;
	@%p83 bra 	$L__BB0_41;
	mov.f64 	%fd550, 0d4008000000000000;
	add.rn.f64 	%fd1111, %fd124, %fd550;
	bra.uni 	$L__BB0_43;
$L__BB0_41:
	setp.neu.f64 	%p84, %fd125, 0d7FF0000000000000;
	@%p84 bra 	$L__BB0_43;
	selp.b32 	%r152, %r20, %r14, %p2;
	selp.b32 	%r153, %r152, %r14, %p80;
	mov.b32 	%r154, 0;
	mov.b64 	%fd1111, {%r154, %r153};
$L__BB0_43:
	ld.param.f64 	%fd1063, [_Z10divergenceiidPiddddPdS0_S0_S0_S0_S0_S0_S0_S0_S0_S0_S0_S0_S0_S0_S0_S0_S0_S0_S0_S0_S0_S0_S0_S0_S0_S0_S0_S0_S0_S0_S0_S0_S0_S0_S0__param_6];
	setp.lt.s32 	%p86, %r2, 0;
	setp.eq.s32 	%p87, %r78, 1062207488;
	setp.eq.f64 	%p89, %fd124, 0d3FF0000000000000;
	selp.f64 	%fd551, 0d3FF0000000000000, %fd1111, %p89;
	mul.f64 	%fd552, %fd1063, 0d402399999999999A;
	mul.f64 	%fd553, %fd552, %fd103;
	div.rn.f64 	%fd554, %fd553, %fd551;
	div.rn.f64 	%fd555, %fd102, %fd100;
	sub.f64 	%fd130, %fd555, %fd554;
	mul.f64 	%fd556, %fd101, %fd80;
	div.rn.f64 	%fd557, %fd556, %fd100;
	mul.f64 	%fd558, %fd552, %fd110;
	div.rn.f64 	%fd559, %fd558, %fd551;
	sub.f64 	%fd131, %fd557, %fd559;
	mul.f64 	%fd560, %fd101, %fd87;
	div.rn.f64 	%fd561, %fd560, %fd100;
	mul.f64 	%fd562, %fd552, %fd117;
	div.rn.f64 	%fd563, %fd562, %fd551;
	sub.f64 	%fd132, %fd561, %fd563;
	sub.f64 	%fd133, %fd1091, %fd1079;
	{
	.reg .b32 %temp; 
	mov.b64 	{%temp, %r22}, %fd133;
	}
	abs.f64 	%fd134, %fd133;
	{ // callseq 8, 0
	.param .b64 param0;
	st.param.f64 	[param0], %fd134;
	.param .b64 param1;
	st.param.f64 	[param1], 0d4000000000000000;
	.param .b64 retval0;
	call.uni (retval0), 
	__internal_accurate_pow, 
	(
	param0, 
	param1
	);
	ld.param.f64 	%fd564, [retval0];
	} // callseq 8
	setp.lt.s32 	%p90, %r22, 0;
	neg.f64 	%fd566, %fd564;
	selp.f64 	%fd567, %fd566, %fd564, %p87;
	selp.f64 	%fd568, %fd567, %fd564, %p90;
	setp.eq.f64 	%p91, %fd133, 0d0000000000000000;
	selp.b32 	%r155, %r22, 0, %p87;
	or.b32  	%r156, %r155, 2146435072;
	selp.b32 	%r157, %r156, %r155, %p86;
	mov.b32 	%r158, 0;
	mov.b64 	%fd569, {%r158, %r157};
	selp.f64 	%fd1112, %fd569, %fd568, %p91;
	add.f64 	%fd570, %fd133, 0d4000000000000000;
	{
	.reg .b32 %temp; 
	mov.b64 	{%temp, %r159}, %fd570;
	}
	and.b32  	%r160, %r159, 2146435072;
	setp.ne.s32 	%p92, %r160, 2146435072;
	@%p92 bra 	$L__BB0_48;
	setp.num.f64 	%p93, %fd133, %fd133;
	@%p93 bra 	$L__BB0_46;
	mov.f64 	%fd571, 0d4000000000000000;
	add.rn.f64 	%fd1112, %fd133, %fd571;
	bra.uni 	$L__BB0_48;
$L__BB0_46:
	setp.neu.f64 	%p94, %fd134, 0d7FF0000000000000;
	@%p94 bra 	$L__BB0_48;
	selp.b32 	%r161, %r9, %r8, %p1;
	selp.b32 	%r162, %r161, %r8, %p90;
	mov.b32 	%r163, 0;
	mov.b64 	%fd1112, {%r163, %r162};
$L__BB0_48:
	setp.eq.f64 	%p99, %fd133, 0d3FF0000000000000;
	selp.f64 	%fd139, 0d3FF0000000000000, %fd1112, %p99;
	sub.f64 	%fd140, %fd1090, %fd1078;
	{
	.reg .b32 %temp; 
	mov.b64 	{%temp, %r23}, %fd140;
	}
	abs.f64 	%fd141, %fd140;
	{ // callseq 9, 0
	.param .b64 param0;
	st.param.f64 	[param0], %fd141;
	.param .b64 param1;
	st.param.f64 	[param1], 0d4000000000000000;
	.param .b64 retval0;
	call.uni (retval0), 
	__internal_accurate_pow, 
	(
	param0, 
	param1
	);
	ld.param.f64 	%fd572, [retval0];
	} // callseq 9
	setp.lt.s32 	%p100, %r23, 0;
	neg.f64 	%fd574, %fd572;
	selp.f64 	%fd575, %fd574, %fd572, %p87;
	selp.f64 	%fd576, %fd575, %fd572, %p100;
	setp.eq.f64 	%p101, %fd140, 0d0000000000000000;
	selp.b32 	%r164, %r23, 0, %p87;
	or.b32  	%r165, %r164, 2146435072;
	selp.b32 	%r166, %r165, %r164, %p86;
	mov.b32 	%r167, 0;
	mov.b64 	%fd577, {%r167, %r166};
	selp.f64 	%fd1113, %fd577, %fd576, %p101;
	add.f64 	%fd578, %fd140, 0d4000000000000000;
	{
	.reg .b32 %temp; 
	mov.b64 	{%temp, %r168}, %fd578;
	}
	and.b32  	%r169, %r168, 2146435072;
	setp.ne.s32 	%p102, %r169, 2146435072;
	@%p102 bra 	$L__BB0_53;
	setp.num.f64 	%p103, %fd140, %fd140;
	@%p103 bra 	$L__BB0_51;
	mov.f64 	%fd579, 0d4000000000000000;
	add.rn.f64 	%fd1113, %fd140, %fd579;
	bra.uni 	$L__BB0_53;
$L__BB0_51:
	setp.neu.f64 	%p104, %fd141, 0d7FF0000000000000;
	@%p104 bra 	$L__BB0_53;
	selp.b32 	%r170, %r9, %r8, %p1;
	selp.b32 	%r171, %r170, %r8, %p100;
	mov.b32 	%r172, 0;
	mov.b64 	%fd1113, {%r172, %r171};
$L__BB0_53:
	setp.lt.s32 	%p106, %r2, 0;
	setp.eq.s32 	%p107, %r78, 1062207488;
	setp.eq.f64 	%p109, %fd140, 0d3FF0000000000000;
	selp.f64 	%fd580, 0d3FF0000000000000, %fd1113, %p109;
	add.f64 	%fd146, %fd139, %fd580;
	sub.f64 	%fd147, %fd1089, %fd1077;
	{
	.reg .b32 %temp; 
	mov.b64 	{%temp, %r24}, %fd147;
	}
	abs.f64 	%fd148, %fd147;
	{ // callseq 10, 0
	.param .b64 param0;
	st.param.f64 	[param0], %fd148;
	.param .b64 param1;
	st.param.f64 	[param1], 0d4000000000000000;
	.param .b64 retval0;
	call.uni (retval0), 
	__internal_accurate_pow, 
	(
	param0, 
	param1
	);
	ld.param.f64 	%fd581, [retval0];
	} // callseq 10
	setp.lt.s32 	%p110, %r24, 0;
	neg.f64 	%fd583, %fd581;
	selp.f64 	%fd584, %fd583, %fd581, %p107;
	selp.f64 	%fd585, %fd584, %fd581, %p110;
	setp.eq.f64 	%p111, %fd147, 0d0000000000000000;
	selp.b32 	%r173, %r24, 0, %p107;
	or.b32  	%r174, %r173, 2146435072;
	selp.b32 	%r175, %r174, %r173, %p106;
	mov.b32 	%r176, 0;
	mov.b64 	%fd586, {%r176, %r175};
	selp.f64 	%fd1114, %fd586, %fd585, %p111;
	add.f64 	%fd587, %fd147, 0d4000000000000000;
	{
	.reg .b32 %temp; 
	mov.b64 	{%temp, %r177}, %fd587;
	}
	and.b32  	%r178, %r177, 2146435072;
	setp.ne.s32 	%p112, %r178, 2146435072;
	@%p112 bra 	$L__BB0_58;
	setp.num.f64 	%p113, %fd147, %fd147;
	@%p113 bra 	$L__BB0_56;
	mov.f64 	%fd588, 0d4000000000000000;
	add.rn.f64 	%fd1114, %fd147, %fd588;
	bra.uni 	$L__BB0_58;
$L__BB0_56:
	setp.neu.f64 	%p114, %fd148, 0d7FF0000000000000;
	@%p114 bra 	$L__BB0_58;
	selp.b32 	%r179, %r9, %r8, %p1;
	selp.b32 	%r180, %r179, %r8, %p110;
	mov.b32 	%r181, 0;
	mov.b64 	%fd1114, {%r181, %r180};
$L__BB0_58:
	setp.lt.s32 	%p116, %r3, 0;
	setp.eq.s32 	%p117, %r15, 1073741824;
	setp.eq.f64 	%p119, %fd147, 0d3FF0000000000000;
	selp.f64 	%fd589, 0d3FF0000000000000, %fd1114, %p119;
	add.f64 	%fd153, %fd146, %fd589;
	sqrt.rn.f64 	%fd154, %fd153;
	{
	.reg .b32 %temp; 
	mov.b64 	{%temp, %r25}, %fd154;
	}
	abs.f64 	%fd155, %fd154;
	{ // callseq 11, 0
	.param .b64 param0;
	st.param.f64 	[param0], %fd155;
	.param .b64 param1;
	st.param.f64 	[param1], 0d4008000000000000;
	.param .b64 retval0;
	call.uni (retval0), 
	__internal_accurate_pow, 
	(
	param0, 
	param1
	);
	ld.param.f64 	%fd590, [retval0];
	} // callseq 11
	setp.lt.s32 	%p120, %r25, 0;
	neg.f64 	%fd592, %fd590;
	selp.f64 	%fd593, %fd592, %fd590, %p117;
	selp.f64 	%fd594, %fd593, %fd590, %p120;
	setp.eq.f64 	%p121, %fd153, 0d0000000000000000;
	selp.b32 	%r182, %r25, 0, %p117;
	or.b32  	%r183, %r182, 2146435072;
	selp.b32 	%r184, %r183, %r182, %p116;
	mov.b32 	%r185, 0;
	mov.b64 	%fd595, {%r185, %r184};
	selp.f64 	%fd1115, %fd595, %fd594, %p121;
	add.f64 	%fd596, %fd154, 0d4008000000000000;
	{
	.reg .b32 %temp; 
	mov.b64 	{%temp, %r186}, %fd596;
	}
	and.b32  	%r187, %r186, 2146435072;
	setp.ne.s32 	%p122, %r187, 2146435072;
	@%p122 bra 	$L__BB0_63;
	setp.ge.f64 	%p123, %fd153, 0d0000000000000000;
	@%p123 bra 	$L__BB0_61;
	mov.f64 	%fd597, 0d4008000000000000;
	add.rn.f64 	%fd1115, %fd154, %fd597;
	bra.uni 	$L__BB0_63;
$L__BB0_61:
	setp.neu.f64 	%p124, %fd155, 0d7FF0000000000000;
	@%p124 bra 	$L__BB0_63;
	selp.b32 	%r188, %r20, %r14, %p2;
	selp.b32 	%r189, %r188, %r14, %p120;
	mov.b32 	%r190, 0;
	mov.b64 	%fd1115, {%r190, %r189};
$L__BB0_63:
	setp.eq.f64 	%p129, %fd154, 0d3FF0000000000000;
	selp.f64 	%fd160, 0d3FF0000000000000, %fd1115, %p129;
	sub.f64 	%fd161, %fd1091, %fd1103;
	{
	.reg .b32 %temp; 
	mov.b64 	{%temp, %r26}, %fd161;
	}
	abs.f64 	%fd162, %fd161;
	{ // callseq 12, 0
	.param .b64 param0;
	st.param.f64 	[param0], %fd162;
	.param .b64 param1;
	st.param.f64 	[param1], 0d4000000000000000;
	.param .b64 retval0;
	call.uni (retval0), 
	__internal_accurate_pow, 
	(
	param0, 
	param1
	);
	ld.param.f64 	%fd598, [retval0];
	} // callseq 12
	setp.lt.s32 	%p130, %r26, 0;
	neg.f64 	%fd600, %fd598;
	selp.f64 	%fd601, %fd600, %fd598, %p107;
	selp.f64 	%fd602, %fd601, %fd598, %p130;
	setp.eq.f64 	%p131, %fd161, 0d0000000000000000;
	selp.b32 	%r191, %r26, 0, %p107;
	or.b32  	%r192, %r191, 2146435072;
	selp.b32 	%r193, %r192, %r191, %p106;
	mov.b32 	%r194, 0;
	mov.b64 	%fd603, {%r194, %r193};
	selp.f64 	%fd1116, %fd603, %fd602, %p131;
	add.f64 	%fd604, %fd161, 0d4000000000000000;
	{
	.reg .b32 %temp; 
	mov.b64 	{%temp, %r195}, %fd604;
	}
	and.b32  	%r196, %r195, 2146435072;
	setp.ne.s32 	%p132, %r196, 2146435072;
	@%p132 bra 	$L__BB0_68;
	setp.num.f64 	%p133, %fd161, %fd161;
	@%p133 bra 	$L__BB0_66;
	mov.f64 	%fd605, 0d4000000000000000;
	add.rn.f64 	%fd1116, %fd161, %fd605;
	bra.uni 	$L__BB0_68;
$L__BB0_66:
	setp.neu.f64 	%p134, %fd162, 0d7FF0000000000000;
	@%p134 bra 	$L__BB0_68;
	selp.b32 	%r197, %r9, %r8, %p1;
	selp.b32 	%r198, %r197, %r8, %p130;
	mov.b32 	%r199, 0;
	mov.b64 	%fd1116, {%r199, %r198};
$L__BB0_68:
	setp.lt.s32 	%p136, %r2, 0;
	setp.eq.s32 	%p137, %r78, 1062207488;
	setp.eq.f64 	%p139, %fd161, 0d3FF0000000000000;
	selp.f64 	%fd167, 0d3FF0000000000000, %fd1116, %p139;
	sub.f64 	%fd168, %fd1090, %fd1102;
	{
	.reg .b32 %temp; 
	mov.b64 	{%temp, %r27}, %fd168;
	}
	abs.f64 	%fd169, %fd168;
	{ // callseq 13, 0
	.param .b64 param0;
	st.param.f64 	[param0], %fd169;
	.param .b64 param1;
	st.param.f64 	[param1], 0d4000000000000000;
	.param .b64 retval0;
	call.uni (retval0), 
	__internal_accurate_pow, 
	(
	param0, 
	param1
	);
	ld.param.f64 	%fd606, [retval0];
	} // callseq 13
	setp.lt.s32 	%p140, %r27, 0;
	neg.f64 	%fd608, %fd606;
	selp.f64 	%fd609, %fd608, %fd606, %p137;
	selp.f64 	%fd610, %fd609, %fd606, %p140;
	setp.eq.f64 	%p141, %fd168, 0d0000000000000000;
	selp.b32 	%r200, %r27, 0, %p137;
	or.b32  	%r201, %r200, 2146435072;
	selp.b32 	%r202, %r201, %r200, %p136;
	mov.b32 	%r203, 0;
	mov.b64 	%fd611, {%r203, %r202};
	selp.f64 	%fd1117, %fd611, %fd610, %p141;
	add.f64 	%fd612, %fd168, 0d4000000000000000;
	{
	.reg .b32 %temp; 
	mov.b64 	{%temp, %r204}, %fd612;
	}
	and.b32  	%r205, %r204, 2146435072;
	setp.ne.s32 	%p142, %r205, 2146435072;
	@%p142 bra 	$L__BB0_73;
	setp.num.f64 	%p143, %fd168, %fd168;
	@%p143 bra 	$L__BB0_71;
	mov.f64 	%fd613, 0d4000000000000000;
	add.rn.f64 	%fd1117, %fd168, %fd613;
	bra.uni 	$L__BB0_73;
$L__BB0_71:
	setp.neu.f64 	%p144, %fd169, 0d7FF0000000000000;
	@%p144 bra 	$L__BB0_73;
	selp.b32 	%r206, %r9, %r8, %p1;
	selp.b32 	%r207, %r206, %r8, %p140;
	mov.b32 	%r208, 0;
	mov.b64 	%fd1117, {%r208, %r207};
$L__BB0_73:
	setp.eq.f64 	%p149, %fd168, 0d3FF0000000000000;
	selp.f64 	%fd614, 0d3FF0000000000000, %fd1117, %p149;
	add.f64 	%fd174, %fd167, %fd614;
	sub.f64 	%fd175, %fd1089, %fd1101;
	{
	.reg .b32 %temp; 
	mov.b64 	{%temp, %r28}, %fd175;
	}
	abs.f64 	%fd176, %fd175;
	{ // callseq 14, 0
	.param .b64 param0;
	st.param.f64 	[param0], %fd176;
	.param .b64 param1;
	st.param.f64 	[param1], 0d4000000000000000;
	.param .b64 retval0;
	call.uni (retval0), 
	__internal_accurate_pow, 
	(
	param0, 
	param1
	);
	ld.param.f64 	%fd615, [retval0];
	} // callseq 14
	setp.lt.s32 	%p150, %r28, 0;
	neg.f64 	%fd617, %fd615;
	selp.f64 	%fd618, %fd617, %fd615, %p137;
	selp.f64 	%fd619, %fd618, %fd615, %p150;
	setp.eq.f64 	%p151, %fd175, 0d0000000000000000;
	selp.b32 	%r209, %r28, 0, %p137;
	or.b32  	%r210, %r209, 2146435072;
	selp.b32 	%r211, %r210, %r209, %p136;
	mov.b32 	%r212, 0;
	mov.b64 	%fd620, {%r212, %r211};
	selp.f64 	%fd1118, %fd620, %fd619, %p151;
	add.f64 	%fd621, %fd175, 0d4000000000000000;
	{
	.reg .b32 %temp; 
	mov.b64 	{%temp, %r213}, %fd621;
	}
	and.b32  	%r214, %r213, 2146435072;
	setp.ne.s32 	%p152, %r214, 2146435072;
	@%p152 bra 	$L__BB0_78;
	setp.num.f64 	%p153, %fd175, %fd175;
	@%p153 bra 	$L__BB0_76;
	mov.f64 	%fd622, 0d4000000000000000;
	add.rn.f64 	%fd1118, %fd175, %fd622;
	bra.uni 	$L__BB0_78;
$L__BB0_76:
	setp.neu.f64 	%p154, %fd176, 0d7FF0000000000000;
	@%p154 bra 	$L__BB0_78;
	selp.b32 	%r215, %r9, %r8, %p1;
	selp.b32 	%r216, %r215, %r8, %p150;
	mov.b32 	%r217, 0;
	mov.b64 	%fd1118, {%r217, %r216};
$L__BB0_78:
	setp.lt.s32 	%p156, %r3, 0;
	setp.eq.s32 	%p157, %r15, 1073741824;
	setp.eq.f64 	%p159, %fd175, 0d3FF0000000000000;
	selp.f64 	%fd623, 0d3FF0000000000000, %fd1118, %p159;
	add.f64 	%fd181, %fd174, %fd623;
	sqrt.rn.f64 	%fd182, %fd181;
	{
	.reg .b32 %temp; 
	mov.b64 	{%temp, %r29}, %fd182;
	}
	abs.f64 	%fd183, %fd182;
	{ // callseq 15, 0
	.param .b64 param0;
	st.param.f64 	[param0], %fd183;
	.param .b64 param1;
	st.param.f64 	[param1], 0d4008000000000000;
	.param .b64 retval0;
	call.uni (retval0), 
	__internal_accurate_pow, 
	(
	param0, 
	param1
	);
	ld.param.f64 	%fd624, [retval0];
	} // callseq 15
	setp.lt.s32 	%p160, %r29, 0;
	neg.f64 	%fd626, %fd624;
	selp.f64 	%fd627, %fd626, %fd624, %p157;
	selp.f64 	%fd628, %fd627, %fd624, %p160;
	setp.eq.f64 	%p161, %fd181, 0d0000000000000000;
	selp.b32 	%r218, %r29, 0, %p157;
	or.b32  	%r219, %r218, 2146435072;
	selp.b32 	%r220, %r219, %r218, %p156;
	mov.b32 	%r221, 0;
	mov.b64 	%fd629, {%r221, %r220};
	selp.f64 	%fd1119, %fd629, %fd628, %p161;
	add.f64 	%fd630, %fd182, 0d4008000000000000;
	{
	.reg .b32 %temp; 
	mov.b64 	{%temp, %r222}, %fd630;
	}
	and.b32  	%r223, %r222, 2146435072;
	setp.ne.s32 	%p162, %r223, 2146435072;
	@%p162 bra 	$L__BB0_83;
	setp.ge.f64 	%p163, %fd181, 0d0000000000000000;
	@%p163 bra 	$L__BB0_81;
	mov.f64 	%fd631, 0d4008000000000000;
	add.rn.f64 	%fd1119, %fd182, %fd631;
	bra.uni 	$L__BB0_83;
$L__BB0_81:
	setp.neu.f64 	%p164, %fd183, 0d7FF0000000000000;
	@%p164 bra 	$L__BB0_83;
	or.b32  	%r224, %r14, -2147483648;
	selp.b32 	%r225, %r224, %r14, %p2;
	selp.b32 	%r226, %r225, %r14, %p160;
	mov.b32 	%r227, 0;
	mov.b64 	%fd1119, {%r227, %r226};
$L__BB0_83:
	ld.param.f64 	%fd1064, [_Z10divergenceiidPiddddPdS0_S0_S0_S0_S0_S0_S0_S0_S0_S0_S0_S0_S0_S0_S0_S0_S0_S0_S0_S0_S0_S0_S0_S0_S0_S0_S0_S0_S0_S0_S0_S0_S0_S0_S0__param_6];
	ld.param.f64 	%fd1055, [_Z10divergenceiidPiddddPdS0_S0_S0_S0_S0_S0_S0_S0_S0_S0_S0_S0_S0_S0_S0_S0_S0_S0_S0_S0_S0_S0_S0_S0_S0_S0_S0_S0_S0_S0_S0_S0_S0_S0_S0__param_4];
	setp.lt.s32 	%p166, %r2, 0;
	setp.eq.s32 	%p167, %r78, 1062207488;
	setp.eq.f64 	%p169, %fd182, 0d3FF0000000000000;
	selp.f64 	%fd632, 0d3FF0000000000000, %fd1119, %p169;
	mul.f64 	%fd633, %fd1055, 0d402399999999999A;
	mul.f64 	%fd634, %fd633, %fd161;
	div.rn.f64 	%fd635, %fd634, %fd632;
	sub.f64 	%fd636, %fd1091, %fd1079;
	mul.f64 	%fd637, %fd1064, 0dC02399999999999A;
	mul.f64 	%fd638, %fd637, %fd636;
	div.rn.f64 	%fd639, %fd638, %fd160;
	sub.f64 	%fd188, %fd639, %fd635;
	mul.f64 	%fd640, %fd637, %fd140;
	div.rn.f64 	%fd641, %fd640, %fd160;
	mul.f64 	%fd642, %fd633, %fd168;
	div.rn.f64 	%fd643, %fd642, %fd632;
	sub.f64 	%fd189, %fd641, %fd643;
	mul.f64 	%fd644, %fd637, %fd147;
	div.rn.f64 	%fd645, %fd644, %fd160;
	mul.f64 	%fd646, %fd633, %fd175;
	div.rn.f64 	%fd647, %fd646, %fd632;
	sub.f64 	%fd190, %fd645, %fd647;
	sub.f64 	%fd191, %fd1079, %fd1103;
	{
	.reg .b32 %temp; 
	mov.b64 	{%temp, %r30}, %fd191;
	}
	abs.f64 	%fd192, %fd191;
	{ // callseq 16, 0
	.param .b64 param0;
	st.param.f64 	[param0], %fd192;
	.param .b64 param1;
	st.param.f64 	[param1], 0d4000000000000000;
	.param .b64 retval0;
	call.uni (retval0), 
	__internal_accurate_pow, 
	(
	param0, 
	param1
	);
	ld.param.f64 	%fd648, [retval0];
	} // callseq 16
	setp.lt.s32 	%p170, %r30, 0;
	neg.f64 	%fd650, %fd648;
	selp.f64 	%fd651, %fd650, %fd648, %p167;
	selp.f64 	%fd652, %fd651, %fd648, %p170;
	setp.eq.f64 	%p171, %fd191, 0d0000000000000000;
	selp.b32 	%r228, %r30, 0, %p167;
	or.b32  	%r229, %r228, 2146435072;
	selp.b32 	%r230, %r229, %r228, %p166;
	mov.b32 	%r231, 0;
	mov.b64 	%fd653, {%r231, %r230};
	selp.f64 	%fd1120, %fd653, %fd652, %p171;
	add.f64 	%fd654, %fd191, 0d4000000000000000;
	{
	.reg .b32 %temp; 
	mov.b64 	{%temp, %r232}, %fd654;
	}
	and.b32  	%r233, %r232, 2146435072;
	setp.ne.s32 	%p172, %r233, 2146435072;
	@%p172 bra 	$L__BB0_88;
	setp.num.f64 	%p173, %fd191, %fd191;
	@%p173 bra 	$L__BB0_86;
	mov.f64 	%fd655, 0d4000000000000000;
	add.rn.f64 	%fd1120, %fd191, %fd655;
	bra.uni 	$L__BB0_88;
$L__BB0_86:
	setp.neu.f64 	%p174, %fd192, 0d7FF0000000000000;
	@%p174 bra 	$L__BB0_88;
	selp.b32 	%r234, %r9, %r8, %p1;
	selp.b32 	%r235, %r234, %r8, %p170;
	mov.b32 	%r236, 0;
	mov.b64 	%fd1120, {%r236, %r235};
$L__BB0_88:
	setp.eq.f64 	%p179, %fd191, 0d3FF0000000000000;
	selp.f64 	%fd197, 0d3FF0000000000000, %fd1120, %p179;
	sub.f64 	%fd198, %fd1078, %fd1102;
	{
	.reg .b32 %temp; 
	mov.b64 	{%temp, %r31}, %fd198;
	}
	abs.f64 	%fd199, %fd198;
	{ // callseq 17, 0
	.param .b64 param0;
	st.param.f64 	[param0], %fd199;
	.param .b64 param1;
	st.param.f64 	[param1], 0d4000000000000000;
	.param .b64 retval0;
	call.uni (retval0), 
	__internal_accurate_pow, 
	(
	param0, 
	param1
	);
	ld.param.f64 	%fd656, [retval0];
	} // callseq 17
	setp.lt.s32 	%p180, %r31, 0;
	neg.f64 	%fd658, %fd656;
	selp.f64 	%fd659, %fd658, %fd656, %p167;
	selp.f64 	%fd660, %fd659, %fd656, %p180;
	setp.eq.f64 	%p181, %fd198, 0d0000000000000000;
	selp.b32 	%r237, %r31, 0, %p167;
	or.b32  	%r238, %r237, 2146435072;
	selp.b32 	%r239, %r238, %r237, %p166;
	mov.b32 	%r240, 0;
	mov.b64 	%fd661, {%r240, %r239};
	selp.f64 	%fd1121, %fd661, %fd660, %p181;
	add.f64 	%fd662, %fd198, 0d4000000000000000;
	{
	.reg .b32 %temp; 
	mov.b64 	{%temp, %r241}, %fd662;
	}
	and.b32  	%r242, %r241, 2146435072;
	setp.ne.s32 	%p182, %r242, 2146435072;
	@%p182 bra 	$L__BB0_93;
	setp.num.f64 	%p183, %fd198, %fd198;
	@%p183 bra 	$L__BB0_91;
	mov.f64 	%fd663, 0d4000000000000000;
	add.rn.f64 	%fd1121, %fd198, %fd663;
	bra.uni 	$L__BB0_93;
$L__BB0_91:
	setp.neu.f64 	%p184, %fd199, 0d7FF0000000000000;
	@%p184 bra 	$L__BB0_93;
	selp.b32 	%r243, %r9, %r8, %p1;
	selp.b32 	%r244, %r243, %r8, %p180;
	mov.b32 	%r245, 0;
	mov.b64 	%fd1121, {%r245, %r244};
$L__BB0_93:
	setp.lt.s32 	%p186, %r2, 0;
	setp.eq.s32 	%p187, %r78, 1062207488;
	setp.eq.f64 	%p189, %fd198, 0d3FF0000000000000;
	selp.f64 	%fd664, 0d3FF0000000000000, %fd1121, %p189;
	add.f64 	%fd204, %fd197, %fd664;
	sub.f64 	%fd205, %fd1077, %fd1101;
	{
	.reg .b32 %temp; 
	mov.b64 	{%temp, %r32}, %fd205;
	}
	abs.f64 	%fd206, %fd205;
	{ // callseq 18, 0
	.param .b64 param0;
	st.param.f64 	[param0], %fd206;
	.param .b64 param1;
	st.param.f64 	[param1], 0d4000000000000000;
	.param .b64 retval0;
	call.uni (retval0), 
	__internal_accurate_pow, 
	(
	param0, 
	param1
	);
	ld.param.f64 	%fd665, [retval0];
	} // callseq 18
	setp.lt.s32 	%p190, %r32, 0;
	neg.f64 	%fd667, %fd665;
	selp.f64 	%fd668, %fd667, %fd665, %p187;
	selp.f64 	%fd669, %fd668, %fd665, %p190;
	setp.eq.f64 	%p191, %fd205, 0d0000000000000000;
	selp.b32 	%r246, %r32, 0, %p187;
	or.b32  	%r247, %r246, 2146435072;
	selp.b32 	%r248, %r247, %r246, %p186;
	mov.b32 	%r249, 0;
	mov.b64 	%fd670, {%r249, %r248};
	selp.f64 	%fd1122, %fd670, %fd669, %p191;
	add.f64 	%fd671, %fd205, 0d4000000000000000;
	{
	.reg .b32 %temp; 
	mov.b64 	{%temp, %r250}, %fd671;
	}
	and.b32  	%r251, %r250, 2146435072;
	setp.ne.s32 	%p192, %r251, 2146435072;
	@%p192 bra 	$L__BB0_98;
	setp.num.f64 	%p193, %fd205, %fd205;
	@%p193 bra 	$L__BB0_96;
	mov.f64 	%fd672, 0d4000000000000000;
	add.rn.f64 	%fd1122, %fd205, %fd672;
	bra.uni 	$L__BB0_98;
$L__BB0_96:
	setp.neu.f64 	%p194, %fd206, 0d7FF0000000000000;
	@%p194 bra 	$L__BB0_98;
	selp.b32 	%r252, %r9, %r8, %p1;
	selp.b32 	%r253, %r252, %r8, %p190;
	mov.b32 	%r254, 0;
	mov.b64 	%fd1122, {%r254, %r253};
$L__BB0_98:
	setp.lt.s32 	%p196, %r3, 0;
	setp.eq.s32 	%p197, %r15, 1073741824;
	setp.eq.f64 	%p199, %fd205, 0d3FF0000000000000;
	selp.f64 	%fd673, 0d3FF0000000000000, %fd1122, %p199;
	add.f64 	%fd211, %fd204, %fd673;
	sqrt.rn.f64 	%fd212, %fd211;
	{
	.reg .b32 %temp; 
	mov.b64 	{%temp, %r33}, %fd212;
	}
	abs.f64 	%fd213, %fd212;
	{ // callseq 19, 0
	.param .b64 param0;
	st.param.f64 	[param0], %fd213;
	.param .b64 param1;
	st.param.f64 	[param1], 0d4008000000000000;
	.param .b64 retval0;
	call.uni (retval0), 
	__internal_accurate_pow, 
	(
	param0, 
	param1
	);
	ld.param.f64 	%fd674, [retval0];
	} // callseq 19
	setp.lt.s32 	%p200, %r33, 0;
	neg.f64 	%fd676, %fd674;
	selp.f64 	%fd677, %fd676, %fd674, %p197;
	selp.f64 	%fd678, %fd677, %fd674, %p200;
	setp.eq.f64 	%p201, %fd211, 0d0000000000000000;
	selp.b32 	%r255, %r33, 0, %p197;
	or.b32  	%r256, %r255, 2146435072;
	selp.b32 	%r257, %r256, %r255, %p196;
	mov.b32 	%r258, 0;
	mov.b64 	%fd679, {%r258, %r257};
	selp.f64 	%fd1123, %fd679, %fd678, %p201;
	add.f64 	%fd680, %fd212, 0d4008000000000000;
	{
	.reg .b32 %temp; 
	mov.b64 	{%temp, %r259}, %fd680;
	}
	and.b32  	%r260, %r259, 2146435072;
	setp.ne.s32 	%p202, %r260, 2146435072;
	@%p202 bra 	$L__BB0_103;
	setp.ge.f64 	%p203, %fd211, 0d0000000000000000;
	@%p203 bra 	$L__BB0_101;
	mov.f64 	%fd681, 0d4008000000000000;
	add.rn.f64 	%fd1123, %fd212, %fd681;
	bra.uni 	$L__BB0_103;
$L__BB0_101:
	setp.neu.f64 	%p204, %fd213, 0d7FF0000000000000;
	@%p204 bra 	$L__BB0_103;
	or.b32  	%r261, %r14, -2147483648;
	selp.b32 	%r262, %r261, %r14, %p2;
	selp.b32 	%r263, %r262, %r14, %p200;
	mov.b32 	%r264, 0;
	mov.b64 	%fd1123, {%r264, %r263};
$L__BB0_103:
	setp.eq.f64 	%p209, %fd212, 0d3FF0000000000000;
	selp.f64 	%fd218, 0d3FF0000000000000, %fd1123, %p209;
	sub.f64 	%fd219, %fd1079, %fd1091;
	{
	.reg .b32 %temp; 
	mov.b64 	{%temp, %r34}, %fd219;
	}
	abs.f64 	%fd220, %fd219;
	{ // callseq 20, 0
	.param .b64 param0;
	st.param.f64 	[param0], %fd220;
	.param .b64 param1;
	st.param.f64 	[param1], 0d4000000000000000;
	.param .b64 retval0;
	call.uni (retval0), 
	__internal_accurate_pow, 
	(
	param0, 
	param1
	);
	ld.param.f64 	%fd682, [retval0];
	} // callseq 20
	setp.lt.s32 	%p210, %r34, 0;
	neg.f64 	%fd684, %fd682;
	selp.f64 	%fd685, %fd684, %fd682, %p187;
	selp.f64 	%fd686, %fd685, %fd682, %p210;
	setp.eq.f64 	%p211, %fd219, 0d0000000000000000;
	selp.b32 	%r265, %r34, 0, %p187;
	or.b32  	%r266, %r265, 2146435072;
	selp.b32 	%r267, %r266, %r265, %p186;
	mov.b32 	%r268, 0;
	mov.b64 	%fd687, {%r268, %r267};
	selp.f64 	%fd1124, %fd687, %fd686, %p211;
	add.f64 	%fd688, %fd219, 0d4000000000000000;
	{
	.reg .b32 %temp; 
	mov.b64 	{%temp, %r269}, %fd688;
	}
	and.b32  	%r270, %r269, 2146435072;
	setp.ne.s32 	%p212, %r270, 2146435072;
	@%p212 bra 	$L__BB0_108;
	setp.num.f64 	%p213, %fd219, %fd219;
	@%p213 bra 	$L__BB0_106;
	mov.f64 	%fd689, 0d4000000000000000;
	add.rn.f64 	%fd1124, %fd219, %fd689;
	bra.uni 	$L__BB0_108;
$L__BB0_106:
	setp.neu.f64 	%p214, %fd220, 0d7FF0000000000000;
	@%p214 bra 	$L__BB0_108;
	selp.b32 	%r271, %r9, %r8, %p1;
	selp.b32 	%r272, %r271, %r8, %p210;
	mov.b32 	%r273, 0;
	mov.b64 	%fd1124, {%r273, %r272};
$L__BB0_108:
	setp.lt.s32 	%p216, %r2, 0;
	setp.eq.s32 	%p217, %r78, 1062207488;
	setp.eq.f64 	%p219, %fd219, 0d3FF0000000000000;
	selp.f64 	%fd225, 0d3FF0000000000000, %fd1124, %p219;
	sub.f64 	%fd226, %fd1078, %fd1090;
	{
	.reg .b32 %temp; 
	mov.b64 	{%temp, %r35}, %fd226;
	}
	abs.f64 	%fd227, %fd226;
	{ // callseq 21, 0
	.param .b64 param0;
	st.param.f64 	[param0], %fd227;
	.param .b64 param1;
	st.param.f64 	[param1], 0d4000000000000000;
	.param .b64 retval0;
	call.uni (retval0), 
	__internal_accurate_pow, 
	(
	param0, 
	param1
	);
	ld.param.f64 	%fd690, [retval0];
	} // callseq 21
	setp.lt.s32 	%p220, %r35, 0;
	neg.f64 	%fd692, %fd690;
	selp.f64 	%fd693, %fd692, %fd690, %p217;
	selp.f64 	%fd694, %fd693, %fd690, %p220;
	setp.eq.f64 	%p221, %fd226, 0d0000000000000000;
	selp.b32 	%r274, %r35, 0, %p217;
	or.b32  	%r275, %r274, 2146435072;
	selp.b32 	%r276, %r275, %r274, %p216;
	mov.b32 	%r277, 0;
	mov.b64 	%fd695, {%r277, %r276};
	selp.f64 	%fd1125, %fd695, %fd694, %p221;
	add.f64 	%fd696, %fd226, 0d4000000000000000;
	{
	.reg .b32 %temp; 
	mov.b64 	{%temp, %r278}, %fd696;
	}
	and.b32  	%r279, %r278, 2146435072;
	setp.ne.s32 	%p222, %r279, 2146435072;
	@%p222 bra 	$L__BB0_113;
	setp.num.f64 	%p223, %fd226, %fd226;
	@%p223 bra 	$L__BB0_111;
	mov.f64 	%fd697, 0d4000000000000000;
	add.rn.f64 	%fd1125, %fd226, %fd697;
	bra.uni 	$L__BB0_113;
$L__BB0_111:
	setp.neu.f64 	%p224, %fd227, 0d7FF0000000000000;
	@%p224 bra 	$L__BB0_113;
	selp.b32 	%r280, %r9, %r8, %p1;
	selp.b32 	%r281, %r280, %r8, %p220;
	mov.b32 	%r282, 0;
	mov.b64 	%fd1125, {%r282, %r281};
$L__BB0_113:
	setp.eq.f64 	%p229, %fd226, 0d3FF0000000000000;
	selp.f64 	%fd698, 0d3FF0000000000000, %fd1125, %p229;
	add.f64 	%fd232, %fd225, %fd698;
	sub.f64 	%fd233, %fd1077, %fd1089;
	{
	.reg .b32 %temp; 
	mov.b64 	{%temp, %r36}, %fd233;
	}
	abs.f64 	%fd234, %fd233;
	{ // callseq 22, 0
	.param .b64 param0;
	st.param.f64 	[param0], %fd234;
	.param .b64 param1;
	st.param.f64 	[param1], 0d4000000000000000;
	.param .b64 retval0;
	call.uni (retval0), 
	__internal_accurate_pow, 
	(
	param0, 
	param1
	);
	ld.param.f64 	%fd699, [retval0];
	} // callseq 22
	setp.lt.s32 	%p230, %r36, 0;
	neg.f64 	%fd701, %fd699;
	selp.f64 	%fd702, %fd701, %fd699, %p217;
	selp.f64 	%fd703, %fd702, %fd699, %p230;
	setp.eq.f64 	%p231, %fd233, 0d0000000000000000;
	selp.b32 	%r283, %r36, 0, %p217;
	or.b32  	%r284, %r283, 2146435072;
	selp.b32 	%r285, %r284, %r283, %p216;
	mov.b32 	%r286, 0;
	mov.b64 	%fd704, {%r286, %r285};
	selp.f64 	%fd1126, %fd704, %fd703, %p231;
	add.f64 	%fd705, %fd233, 0d4000000000000000;
	{
	.reg .b32 %temp; 
	mov.b64 	{%temp, %r287}, %fd705;
	}
	and.b32  	%r288, %r287, 2146435072;
	setp.ne.s32 	%p232, %r288, 2146435072;
	@%p232 bra 	$L__BB0_118;
	setp.num.f64 	%p233, %fd233, %fd233;
	@%p233 bra 	$L__BB0_116;
	mov.f64 	%fd706, 0d4000000000000000;
	add.rn.f64 	%fd1126, %fd233, %fd706;
	bra.uni 	$L__BB0_118;
$L__BB0_116:
	setp.neu.f64 	%p234, %fd234, 0d7FF0000000000000;
	@%p234 bra 	$L__BB0_118;
	selp.b32 	%r289, %r9, %r8, %p1;
	selp.b32 	%r290, %r289, %r8, %p230;
	mov.b32 	%r291, 0;
	mov.b64 	%fd1126, {%r291, %r290};
$L__BB0_118:
	setp.lt.s32 	%p236, %r3, 0;
	and.b32  	%r292, %r3, 2146435072;
	setp.eq.s32 	%p237, %r292, 1073741824;
	setp.eq.f64 	%p238, %fd233, 0d3FF0000000000000;
	selp.f64 	%fd707, 0d3FF0000000000000, %fd1126, %p238;
	add.f64 	%fd239, %fd232, %fd707;
	sqrt.rn.f64 	%fd240, %fd239;
	{
	.reg .b32 %temp; 
	mov.b64 	{%temp, %r37}, %fd240;
	}
	abs.f64 	%fd241, %fd240;
	{ // callseq 23, 0
	.param .b64 param0;
	st.param.f64 	[param0], %fd241;
	.param .b64 param1;
	st.param.f64 	[param1], 0d4008000000000000;
	.param .b64 retval0;
	call.uni (retval0), 
	__internal_accurate_pow, 
	(
	param0, 
	param1
	);
	ld.param.f64 	%fd708, [retval0];
	} // callseq 23
	setp.lt.s32 	%p239, %r37, 0;
	neg.f64 	%fd710, %fd708;
	selp.f64 	%fd711, %fd710, %fd708, %p237;
	selp.f64 	%fd712, %fd711, %fd708, %p239;
	setp.eq.f64 	%p240, %fd239, 0d0000000000000000;
	selp.b32 	%r293, %r37, 0, %p237;
	or.b32  	%r294, %r293, 2146435072;
	selp.b32 	%r295, %r294, %r293, %p236;
	mov.b32 	%r296, 0;
	mov.b64 	%fd713, {%r296, %r295};
	selp.f64 	%fd1127, %fd713, %fd712, %p240;
	add.f64 	%fd714, %fd240, 0d4008000000000000;
	{
	.reg .b32 %temp; 
	mov.b64 	{%temp, %r297}, %fd714;
	}
	and.b32  	%r298, %r297, 2146435072;
	setp.ne.s32 	%p241, %r298, 2146435072;
	@%p241 bra 	$L__BB0_123;
	setp.ge.f64 	%p242, %fd239, 0d0000000000000000;
	@%p242 bra 	$L__BB0_121;
	mov.f64 	%fd715, 0d4008000000000000;
	add.rn.f64 	%fd1127, %fd240, %fd715;
	bra.uni 	$L__BB0_123;
$L__BB0_121:
	setp.neu.f64 	%p243, %fd241, 0d7FF0000000000000;
	@%p243 bra 	$L__BB0_123;
	selp.b32 	%r299, 0, 2146435072, %p236;
	or.b32  	%r300, %r299, -2147483648;
	selp.b32 	%r301, %r300, %r299, %p2;
	selp.b32 	%r302, %r301, %r299, %p239;
	mov.b32 	%r303, 0;
	mov.b64 	%fd1127, {%r303, %r302};
$L__BB0_123:
	ld.param.f64 	%fd1060, [_Z10divergenceiidPiddddPdS0_S0_S0_S0_S0_S0_S0_S0_S0_S0_S0_S0_S0_S0_S0_S0_S0_S0_S0_S0_S0_S0_S0_S0_S0_S0_S0_S0_S0_S0_S0_S0_S0_S0_S0__param_5];
	ld.param.f64 	%fd1056, [_Z10divergenceiidPiddddPdS0_S0_S0_S0_S0_S0_S0_S0_S0_S0_S0_S0_S0_S0_S0_S0_S0_S0_S0_S0_S0_S0_S0_S0_S0_S0_S0_S0_S0_S0_S0_S0_S0_S0_S0__param_4];
	or.b32  	%r38, %r8, -2147483648;
	setp.lt.s32 	%p246, %r2, 0;
	and.b32  	%r39, %r2, 2146435072;
	setp.eq.s32 	%p247, %r39, 1062207488;
	setp.eq.f64 	%p248, %fd240, 0d3FF0000000000000;
	selp.f64 	%fd716, 0d3FF0000000000000, %fd1127, %p248;
	mul.f64 	%fd717, %fd1060, 0d402399999999999A;
	mul.f64 	%fd718, %fd717, %fd219;
	div.rn.f64 	%fd719, %fd718, %fd716;
	sub.f64 	%fd720, %fd1079, %fd1103;
	mul.f64 	%fd721, %fd1056, 0dC02399999999999A;
	mul.f64 	%fd722, %fd721, %fd720;
	div.rn.f64 	%fd723, %fd722, %fd218;
	sub.f64 	%fd246, %fd723, %fd719;
	mul.f64 	%fd724, %fd721, %fd198;
	div.rn.f64 	%fd725, %fd724, %fd218;
	mul.f64 	%fd726, %fd717, %fd226;
	div.rn.f64 	%fd727, %fd726, %fd716;
	sub.f64 	%fd247, %fd725, %fd727;
	mul.f64 	%fd728, %fd721, %fd205;
	div.rn.f64 	%fd729, %fd728, %fd218;
	mul.f64 	%fd730, %fd717, %fd233;
	div.rn.f64 	%fd731, %fd730, %fd716;
	sub.f64 	%fd248, %fd729, %fd731;
	sub.f64 	%fd249, %fd1100, %fd1088;
	{
	.reg .b32 %temp; 
	mov.b64 	{%temp, %r40}, %fd249;
	}
	abs.f64 	%fd250, %fd249;
	{ // callseq 24, 0
	.param .b64 param0;
	st.param.f64 	[param0], %fd250;
	.param .b64 param1;
	st.param.f64 	[param1], 0d4000000000000000;
	.param .b64 retval0;
	call.uni (retval0), 
	__internal_accurate_pow, 
	(
	param0, 
	param1
	);
	ld.param.f64 	%fd732, [retval0];
	} // callseq 24
	setp.lt.s32 	%p249, %r40, 0;
	neg.f64 	%fd734, %fd732;
	selp.f64 	%fd735, %fd734, %fd732, %p247;
	selp.f64 	%fd736, %fd735, %fd732, %p249;
	setp.eq.f64 	%p250, %fd249, 0d0000000000000000;
	selp.b32 	%r304, %r40, 0, %p247;
	or.b32  	%r305, %r304, 2146435072;
	selp.b32 	%r306, %r305, %r304, %p246;
	mov.b32 	%r307, 0;
	mov.b64 	%fd737, {%r307, %r306};
	selp.f64 	%fd1128, %fd737, %fd736, %p250;
	add.f64 	%fd738, %fd249, 0d4000000000000000;
	{
	.reg .b32 %temp; 
	mov.b64 	{%temp, %r308}, %fd738;
	}
	and.b32  	%r309, %r308, 2146435072;
	setp.ne.s32 	%p251, %r309, 2146435072;
	@%p251 bra 	$L__BB0_128;
	setp.num.f64 	%p252, %fd249, %fd249;
	@%p252 bra 	$L__BB0_126;
	mov.f64 	%fd739, 0d4000000000000000;
	add.rn.f64 	%fd1128, %fd249, %fd739;
	bra.uni 	$L__BB0_128;
$L__BB0_126:
	setp.neu.f64 	%p253, %fd250, 0d7FF0000000000000;
	@%p253 bra 	$L__BB0_128;
	selp.b32 	%r310, %r38, %r8, %p1;
	selp.b32 	%r311, %r310, %r8, %p249;
	mov.b32 	%r312, 0;
	mov.b64 	%fd1128, {%r312, %r311};
$L__BB0_128:
	setp.eq.f64 	%p258, %fd249, 0d3FF0000000000000;
	selp.f64 	%fd255, 0d3FF0000000000000, %fd1128, %p258;
	sub.f64 	%fd256, %fd1099, %fd1087;
	{
	.reg .b32 %temp; 
	mov.b64 	{%temp, %r41}, %fd256;
	}
	abs.f64 	%fd257, %fd256;
	{ // callseq 25, 0
	.param .b64 param0;
	st.param.f64 	[param0], %fd257;
	.param .b64 param1;
	st.param.f64 	[param1], 0d4000000000000000;
	.param .b64 retval0;
	call.uni (retval0), 
	__internal_accurate_pow, 
	(
	param0, 
	param1
	);
	ld.param.f64 	%fd740, [retval0];
	} // callseq 25
	setp.lt.s32 	%p259, %r41, 0;
	neg.f64 	%fd742, %fd740;
	selp.f64 	%fd743, %fd742, %fd740, %p247;
	selp.f64 	%fd744, %fd743, %fd740, %p259;
	setp.eq.f64 	%p260, %fd256, 0d0000000000000000;
	selp.b32 	%r313, %r41, 0, %p247;
	or.b32  	%r314, %r313, 2146435072;
	selp.b32 	%r315, %r314, %r313, %p246;
	mov.b32 	%r316, 0;
	mov.b64 	%fd745, {%r316, %r315};
	selp.f64 	%fd1129, %fd745, %fd744, %p260;
	add.f64 	%fd746, %fd256, 0d4000000000000000;
	{
	.reg .b32 %temp; 
	mov.b64 	{%temp, %r317}, %fd746;
	}
	and.b32  	%r318, %r317, 2146435072;
	setp.ne.s32 	%p261, %r318, 2146435072;
	@%p261 bra 	$L__BB0_133;
	setp.num.f64 	%p262, %fd256, %fd256;
	@%p262 bra 	$L__BB0_131;
	mov.f64 	%fd747, 0d4000000000000000;
	add.rn.f64 	%fd1129, %fd256, %fd747;
	bra.uni 	$L__BB0_133;
$L__BB0_131:
	setp.neu.f64 	%p263, %fd257, 0d7FF0000000000000;
	@%p263 bra 	$L__BB0_133;
	selp.b32 	%r319, %r38, %r8, %p1;
	selp.b32 	%r320, %r319, %r8, %p259;
	mov.b32 	%r321, 0;
	mov.b64 	%fd1129, {%r321, %r320};
$L__BB0_133:
	setp.lt.s32 	%p265, %r2, 0;
	setp.eq.s32 	%p266, %r39, 1062207488;
	setp.eq.f64 	%p268, %fd256, 0d3FF0000000000000;
	selp.f64 	%fd748, 0d3FF0000000000000, %fd1129, %p268;
	add.f64 	%fd262, %fd255, %fd748;
	sub.f64 	%fd263, %fd1098, %fd1086;
	{
	.reg .b32 %temp; 
	mov.b64 	{%temp, %r42}, %fd263;
	}
	abs.f64 	%fd264, %fd263;
	{ // callseq 26, 0
	.param .b64 param0;
	st.param.f64 	[param0], %fd264;
	.param .b64 param1;
	st.param.f64 	[param1], 0d4000000000000000;
	.param .b64 retval0;
	call.uni (retval0), 
	__internal_accurate_pow, 
	(
	param0, 
	param1
	);
	ld.param.f64 	%fd749, [retval0];
	} // callseq 26
	setp.lt.s32 	%p269, %r42, 0;
	neg.f64 	%fd751, %fd749;
	selp.f64 	%fd752, %fd751, %fd749, %p266;
	selp.f64 	%fd753, %fd752, %fd749, %p269;
	setp.eq.f64 	%p270, %fd263, 0d0000000000000000;
	selp.b32 	%r322, %r42, 0, %p266;
	or.b32  	%r323, %r322, 2146435072;
	selp.b32 	%r324, %r323, %r322, %p265;
	mov.b32 	%r325, 0;
	mov.b64 	%fd754, {%r325, %r324};
	selp.f64 	%fd1130, %fd754, %fd753, %p270;
	add.f64 	%fd755, %fd263, 0d4000000000000000;
	{
	.reg .b32 %temp; 
	mov.b64 	{%temp, %r326}, %fd755;
	}
	and.b32  	%r327, %r326, 2146435072;
	setp.ne.s32 	%p271, %r327, 2146435072;
	@%p271 bra 	$L__BB0_138;
	setp.num.f64 	%p272, %fd263, %fd263;
	@%p272 bra 	$L__BB0_136;
	mov.f64 	%fd756, 0d4000000000000000;
	add.rn.f64 	%fd1130, %fd263, %fd756;
	bra.uni 	$L__BB0_138;
$L__BB0_136:
	setp.neu.f64 	%p273, %fd264, 0d7FF0000000000000;
	@%p273 bra 	$L__BB0_138;
	selp.b32 	%r328, %r38, %r8, %p1;
	selp.b32 	%r329, %r328, %r8, %p269;
	mov.b32 	%r330, 0;
	mov.b64 	%fd1130, {%r330, %r329};
$L__BB0_138:
	setp.lt.s32 	%p275, %r3, 0;
	and.b32  	%r331, %r3, 2146435072;
	setp.eq.s32 	%p276, %r331, 1073741824;
	setp.eq.f64 	%p277, %fd263, 0d3FF0000000000000;
	selp.f64 	%fd757, 0d3FF0000000000000, %fd1130, %p277;
	add.f64 	%fd269, %fd262, %fd757;
	sqrt.rn.f64 	%fd270, %fd269;
	{
	.reg .b32 %temp; 
	mov.b64 	{%temp, %r43}, %fd270;
	}
	abs.f64 	%fd271, %fd270;
	{ // callseq 27, 0
	.param .b64 param0;
	st.param.f64 	[param0], %fd271;
	.param .b64 param1;
	st.param.f64 	[param1], 0d4008000000000000;
	.param .b64 retval0;
	call.uni (retval0), 
	__internal_accurate_pow, 
	(
	param0, 
	param1
	);
	ld.param.f64 	%fd758, [retval0];
	} // callseq 27
	setp.lt.s32 	%p278, %r43, 0;
	neg.f64 	%fd760, %fd758;
	selp.f64 	%fd761, %fd760, %fd758, %p276;
	selp.f64 	%fd762, %fd761, %fd758, %p278;
	setp.eq.f64 	%p279, %fd269, 0d0000000000000000;
	selp.b32 	%r332, %r43, 0, %p276;
	or.b32  	%r333, %r332, 2146435072;
	selp.b32 	%r334, %r333, %r332, %p275;
	mov.b32 	%r335, 0;
	mov.b64 	%fd763, {%r335, %r334};
	selp.f64 	%fd1131, %fd763, %fd762, %p279;
	add.f64 	%fd764, %fd270, 0d4008000000000000;
	{
	.reg .b32 %temp; 
	mov.b64 	{%temp, %r336}, %fd764;
	}
	and.b32  	%r337, %r336, 2146435072;
	setp.ne.s32 	%p280, %r337, 2146435072;
	@%p280 bra 	$L__BB0_143;
	setp.ge.f64 	%p281, %fd269, 0d0000000000000000;
	@%p281 bra 	$L__BB0_141;
	mov.f64 	%fd765, 0d4008000000000000;
	add.rn.f64 	%fd1131, %fd270, %fd765;
	bra.uni 	$L__BB0_143;
$L__BB0_141:
	setp.neu.f64 	%p282, %fd271, 0d7FF0000000000000;
	@%p282 bra 	$L__BB0_143;
	setp.lt.s32 	%p283, %r43, 0;
	setp.lt.s32 	%p284, %r3, 0;
	selp.b32 	%r338, 0, 2146435072, %p284;
	or.b32  	%r339, %r338, -2147483648;
	selp.b32 	%r340, %r339, %r338, %p2;
	selp.b32 	%r341, %r340, %r338, %p283;
	mov.b32 	%r342, 0;
	mov.b64 	%fd1131, {%r342, %r341};
$L__BB0_143:
	setp.eq.f64 	%p288, %fd270, 0d3FF0000000000000;
	selp.f64 	%fd276, 0d3FF0000000000000, %fd1131, %p288;
	sub.f64 	%fd277, %fd1100, %fd1076;
	{
	.reg .b32 %temp; 
	mov.b64 	{%temp, %r44}, %fd277;
	}
	abs.f64 	%fd278, %fd277;
	{ // callseq 28, 0
	.param .b64 param0;
	st.param.f64 	[param0], %fd278;
	.param .b64 param1;
	st.param.f64 	[param1], 0d4000000000000000;
	.param .b64 retval0;
	call.uni (retval0), 
	__internal_accurate_pow, 
	(
	param0, 
	param1
	);
	ld.param.f64 	%fd766, [retval0];
	} // callseq 28
	setp.lt.s32 	%p289, %r44, 0;
	neg.f64 	%fd768, %fd766;
	selp.f64 	%fd769, %fd768, %fd766, %p266;
	selp.f64 	%fd770, %fd769, %fd766, %p289;
	setp.eq.f64 	%p290, %fd277, 0d0000000000000000;
	selp.b32 	%r343, %r44, 0, %p266;
	or.b32  	%r344, %r343, 2146435072;
	selp.b32 	%r345, %r344, %r343, %p265;
	mov.b32 	%r346, 0;
	mov.b64 	%fd771, {%r346, %r345};
	selp.f64 	%fd1132, %fd771, %fd770, %p290;
	add.f64 	%fd772, %fd277, 0d4000000000000000;
	{
	.reg .b32 %temp; 
	mov.b64 	{%temp, %r347}, %fd772;
	}
	and.b32  	%r348, %r347, 2146435072;
	setp.ne.s32 	%p291, %r348, 2146435072;
	@%p291 bra 	$L__BB0_148;
	setp.num.f64 	%p292, %fd277, %fd277;
	@%p292 bra 	$L__BB0_146;
	mov.f64 	%fd773, 0d4000000000000000;
	add.rn.f64 	%fd1132, %fd277, %fd773;
	bra.uni 	$L__BB0_148;
$L__BB0_146:
	setp.neu.f64 	%p293, %fd278, 0d7FF0000000000000;
	@%p293 bra 	$L__BB0_148;
	selp.b32 	%r349, %r38, %r8, %p1;
	selp.b32 	%r350, %r349, %r8, %p289;
	mov.b32 	%r351, 0;
	mov.b64 	%fd1132, {%r351, %r350};
$L__BB0_148:
	setp.lt.s32 	%p295, %r2, 0;
	setp.eq.s32 	%p296, %r39, 1062207488;
	setp.eq.f64 	%p298, %fd277, 0d3FF0000000000000;
	selp.f64 	%fd283, 0d3FF0000000000000, %fd1132, %p298;
	sub.f64 	%fd284, %fd1099, %fd1075;
	{
	.reg .b32 %temp; 
	mov.b64 	{%temp, %r45}, %fd284;
	}
	abs.f64 	%fd285, %fd284;
	{ // callseq 29, 0
	.param .b64 param0;
	st.param.f64 	[param0], %fd285;
	.param .b64 param1;
	st.param.f64 	[param1], 0d4000000000000000;
	.param .b64 retval0;
	call.uni (retval0), 
	__internal_accurate_pow, 
	(
	param0, 
	param1
	);
	ld.param.f64 	%fd774, [retval0];
	} // callseq 29
	setp.lt.s32 	%p299, %r45, 0;
	neg.f64 	%fd776, %fd774;
	selp.f64 	%fd777, %fd776, %fd774, %p296;
	selp.f64 	%fd778, %fd777, %fd774, %p299;
	setp.eq.f64 	%p300, %fd284, 0d0000000000000000;
	selp.b32 	%r352, %r45, 0, %p296;
	or.b32  	%r353, %r352, 2146435072;
	selp.b32 	%r354, %r353, %r352, %p295;
	mov.b32 	%r355, 0;
	mov.b64 	%fd779, {%r355, %r354};
	selp.f64 	%fd1133, %fd779, %fd778, %p300;
	add.f64 	%fd780, %fd284, 0d4000000000000000;
	{
	.reg .b32 %temp; 
	mov.b64 	{%temp, %r356}, %fd780;
	}
	and.b32  	%r357, %r356, 2146435072;
	setp.ne.s32 	%p301, %r357, 2146435072;
	@%p301 bra 	$L__BB0_153;
	setp.num.f64 	%p302, %fd284, %fd284;
	@%p302 bra 	$L__BB0_151;
	mov.f64 	%fd781, 0d4000000000000000;
	add.rn.f64 	%fd1133, %fd284, %fd781;
	bra.uni 	$L__BB0_153;
$L__BB0_151:
	setp.neu.f64 	%p303, %fd285, 0d7FF0000000000000;
	@%p303 bra 	$L__BB0_153;
	or.b32  	%r358, %r8, -2147483648;
	selp.b32 	%r359, %r358, %r8, %p1;
	selp.b32 	%r360, %r359, %r8, %p299;
	mov.b32 	%r361, 0;
	mov.b64 	%fd1133, {%r361, %r360};
$L__BB0_153:
	and.b32  	%r362, %r2, 2146435072;
	setp.eq.s32 	%p306, %r362, 1062207488;
	setp.eq.f64 	%p307, %fd284, 0d3FF0000000000000;
	selp.f64 	%fd782, 0d3FF0000000000000, %fd1133, %p307;
	add.f64 	%fd290, %fd283, %fd782;
	sub.f64 	%fd291, %fd1098, %fd1074;
	{
	.reg .b32 %temp; 
	mov.b64 	{%temp, %r46}, %fd291;
	}
	abs.f64 	%fd292, %fd291;
	{ // callseq 30, 0
	.param .b64 param0;
	st.param.f64 	[param0], %fd292;
	.param .b64 param1;
	st.param.f64 	[param1], 0d4000000000000000;
	.param .b64 retval0;
	call.uni (retval0), 
	__internal_accurate_pow, 
	(
	param0, 
	param1
	);
	ld.param.f64 	%fd783, [retval0];
	} // callseq 30
	setp.lt.s32 	%p308, %r46, 0;
	neg.f64 	%fd785, %fd783;
	selp.f64 	%fd786, %fd785, %fd783, %p306;
	selp.f64 	%fd787, %fd786, %fd783, %p308;
	setp.eq.f64 	%p309, %fd291, 0d0000000000000000;
	selp.b32 	%r363, %r46, 0, %p306;
	or.b32  	%r364, %r363, 2146435072;
	selp.b32 	%r365, %r364, %r363, %p295;
	mov.b32 	%r366, 0;
	mov.b64 	%fd788, {%r366, %r365};
	selp.f64 	%fd1134, %fd788, %fd787, %p309;
	add.f64 	%fd789, %fd291, 0d4000000000000000;
	{
	.reg .b32 %temp; 
	mov.b64 	{%temp, %r367}, %fd789;
	}
	and.b32  	%r368, %r367, 2146435072;
	setp.ne.s32 	%p310, %r368, 2146435072;
	@%p310 bra 	$L__BB0_158;
	setp.num.f64 	%p311, %fd291, %fd291;
	@%p311 bra 	$L__BB0_156;
	mov.f64 	%fd790, 0d4000000000000000;
	add.rn.f64 	%fd1134, %fd291, %fd790;
	bra.uni 	$L__BB0_158;
$L__BB0_156:
	setp.neu.f64 	%p312, %fd292, 0d7FF0000000000000;
	@%p312 bra 	$L__BB0_158;
	or.b32  	%r369, %r8, -2147483648;
	selp.b32 	%r370, %r369, %r8, %p1;
	selp.b32 	%r371, %r370, %r8, %p308;
	mov.b32 	%r372, 0;
	mov.b64 	%fd1134, {%r372, %r371};
$L__BB0_158:
	setp.lt.s32 	%p314, %r3, 0;
	and.b32  	%r373, %r3, 2146435072;
	setp.eq.s32 	%p315, %r373, 1073741824;
	setp.eq.f64 	%p316, %fd291, 0d3FF0000000000000;
	selp.f64 	%fd791, 0d3FF0000000000000, %fd1134, %p316;
	add.f64 	%fd297, %fd290, %fd791;
	sqrt.rn.f64 	%fd298, %fd297;
	{
	.reg .b32 %temp; 
	mov.b64 	{%temp, %r47}, %fd298;
	}
	abs.f64 	%fd299, %fd298;
	{ // callseq 31, 0
	.param .b64 param0;
	st.param.f64 	[param0], %fd299;
	.param .b64 param1;
	st.param.f64 	[param1], 0d4008000000000000;
	.param .b64 retval0;
	call.uni (retval0), 
	__internal_accurate_pow, 
	(
	param0, 
	param1
	);
	ld.param.f64 	%fd792, [retval0];
	} // callseq 31
	setp.lt.s32 	%p317, %r47, 0;
	neg.f64 	%fd794, %fd792;
	selp.f64 	%fd795, %fd794, %fd792, %p315;
	selp.f64 	%fd796, %fd795, %fd792, %p317;
	setp.eq.f64 	%p318, %fd297, 0d0000000000000000;
	selp.b32 	%r374, %r47, 0, %p315;
	or.b32  	%r375, %r374, 2146435072;
	selp.b32 	%r376, %r375, %r374, %p314;
	mov.b32 	%r377, 0;
	mov.b64 	%fd797, {%r377, %r376};
	selp.f64 	%fd1135, %fd797, %fd796, %p318;
	add.f64 	%fd798, %fd298, 0d4008000000000000;
	{
	.reg .b32 %temp; 
	mov.b64 	{%temp, %r378}, %fd798;
	}
	and.b32  	%r379, %r378, 2146435072;
	setp.ne.s32 	%p319, %r379, 2146435072;
	@%p319 bra 	$L__BB0_163;
	setp.ge.f64 	%p320, %fd297, 0d0000000000000000;
	@%p320 bra 	$L__BB0_161;
	mov.f64 	%fd799, 0d4008000000000000;
	add.rn.f64 	%fd1135, %fd298, %fd799;
	bra.uni 	$L__BB0_163;
$L__BB0_161:
	setp.neu.f64 	%p321, %fd299, 0d7FF0000000000000;
	@%p321 bra 	$L__BB0_163;
	selp.b32 	%r380, 0, 2146435072, %p314;
	or.b32  	%r381, %r380, -2147483648;
	selp.b32 	%r382, %r381, %r380, %p2;
	selp.b32 	%r383, %r382, %r380, %p317;
	mov.b32 	%r384, 0;
	mov.b64 	%fd1135, {%r384, %r383};
$L__BB0_163:
	ld.param.f64 	%fd1065, [_Z10divergenceiidPiddddPdS0_S0_S0_S0_S0_S0_S0_S0_S0_S0_S0_S0_S0_S0_S0_S0_S0_S0_S0_S0_S0_S0_S0_S0_S0_S0_S0_S0_S0_S0_S0_S0_S0_S0_S0__param_6];
	ld.param.f64 	%fd1061, [_Z10divergenceiidPiddddPdS0_S0_S0_S0_S0_S0_S0_S0_S0_S0_S0_S0_S0_S0_S0_S0_S0_S0_S0_S0_S0_S0_S0_S0_S0_S0_S0_S0_S0_S0_S0_S0_S0_S0_S0__param_5];
	setp.lt.s32 	%p324, %r2, 0;
	and.b32  	%r385, %r2, 2146435072;
	setp.eq.s32 	%p325, %r385, 1062207488;
	setp.eq.f64 	%p326, %fd298, 0d3FF0000000000000;
	selp.f64 	%fd800, 0d3FF0000000000000, %fd1135, %p326;
	mul.f64 	%fd801, %fd1065, 0d402399999999999A;
	sub.f64 	%fd802, %fd1100, %fd1076;
	mul.f64 	%fd803, %fd801, %fd802;
	div.rn.f64 	%fd804, %fd803, %fd800;
	sub.f64 	%fd805, %fd1100, %fd1088;
	mul.f64 	%fd806, %fd1061, 0dC02399999999999A;
	mul.f64 	%fd807, %fd806, %fd805;
	div.rn.f64 	%fd808, %fd807, %fd276;
	sub.f64 	%fd304, %fd808, %fd804;
	sub.f64 	%fd809, %fd1099, %fd1087;
	mul.f64 	%fd810, %fd806, %fd809;
	div.rn.f64 	%fd811, %fd810, %fd276;
	mul.f64 	%fd812, %fd801, %fd284;
	div.rn.f64 	%fd813, %fd812, %fd800;
	sub.f64 	%fd305, %fd811, %fd813;
	sub.f64 	%fd814, %fd1098, %fd1086;
	mul.f64 	%fd815, %fd806, %fd814;
	div.rn.f64 	%fd816, %fd815, %fd276;
	mul.f64 	%fd817, %fd801, %fd291;
	div.rn.f64 	%fd818, %fd817, %fd800;
	sub.f64 	%fd306, %fd816, %fd818;
	sub.f64 	%fd307, %fd1088, %fd1076;
	{
	.reg .b32 %temp; 
	mov.b64 	{%temp, %r48}, %fd307;
	}
	abs.f64 	%fd308, %fd307;
	{ // callseq 32, 0
	.param .b64 param0;
	st.param.f64 	[param0], %fd308;
	.param .b64 param1;
	st.param.f64 	[param1], 0d4000000000000000;
	.param .b64 retval0;
	call.uni (retval0), 
	__internal_accurate_pow, 
	(
	param0, 
	param1
	);
	ld.param.f64 	%fd819, [retval0];
	} // callseq 32
	setp.lt.s32 	%p327, %r48, 0;
	neg.f64 	%fd821, %fd819;
	selp.f64 	%fd822, %fd821, %fd819, %p325;
	selp.f64 	%fd823, %fd822, %fd819, %p327;
	setp.eq.f64 	%p328, %fd307, 0d0000000000000000;
	selp.b32 	%r386, %r48, 0, %p325;
	or.b32  	%r387, %r386, 2146435072;
	selp.b32 	%r388, %r387, %r386, %p324;
	mov.b32 	%r389, 0;
	mov.b64 	%fd824, {%r389, %r388};
	selp.f64 	%fd1136, %fd824, %fd823, %p328;
	add.f64 	%fd825, %fd307, 0d4000000000000000;
	{
	.reg .b32 %temp; 
	mov.b64 	{%temp, %r390}, %fd825;
	}
	and.b32  	%r391, %r390, 2146435072;
	setp.ne.s32 	%p329, %r391, 2146435072;
	@%p329 bra 	$L__BB0_168;
	setp.num.f64 	%p330, %fd307, %fd307;
	@%p330 bra 	$L__BB0_166;
	mov.f64 	%fd826, 0d4000000000000000;
	add.rn.f64 	%fd1136, %fd307, %fd826;
	bra.uni 	$L__BB0_168;
$L__BB0_166:
	setp.neu.f64 	%p331, %fd308, 0d7FF0000000000000;
	@%p331 bra 	$L__BB0_168;
	or.b32  	%r392, %r8, -2147483648;
	selp.b32 	%r393, %r392, %r8, %p1;
	selp.b32 	%r394, %r393, %r8, %p327;
	mov.b32 	%r395, 0;
	mov.b64 	%fd1136, {%r395, %r394};
$L__BB0_168:
	and.b32  	%r396, %r2, 2146435072;
	setp.eq.s32 	%p334, %r396, 1062207488;
	sub.f64 	%fd827, %fd1088, %fd1076;
	setp.eq.f64 	%p335, %fd827, 0d3FF0000000000000;
	selp.f64 	%fd313, 0d3FF0000000000000, %fd1136, %p335;
	sub.f64 	%fd314, %fd1087, %fd1075;
	{
	.reg .b32 %temp; 
	mov.b64 	{%temp, %r49}, %fd314;
	}
	abs.f64 	%fd315, %fd314;
	{ // callseq 33, 0
	.param .b64 param0;
	st.param.f64 	[param0], %fd315;
	.param .b64 param1;
	st.param.f64 	[param1], 0d4000000000000000;
	.param .b64 retval0;
	call.uni (retval0), 
	__internal_accurate_pow, 
	(
	param0, 
	param1
	);
	ld.param.f64 	%fd828, [retval0];
	} // callseq 33
	setp.lt.s32 	%p336, %r49, 0;
	neg.f64 	%fd830, %fd828;
	selp.f64 	%fd831, %fd830, %fd828, %p334;
	selp.f64 	%fd832, %fd831, %fd828, %p336;
	setp.eq.f64 	%p337, %fd314, 0d0000000000000000;
	selp.b32 	%r397, %r49, 0, %p334;
	or.b32  	%r398, %r397, 2146435072;
	selp.b32 	%r399, %r398, %r397, %p324;
	mov.b32 	%r400, 0;
	mov.b64 	%fd833, {%r400, %r399};
	selp.f64 	%fd1137, %fd833, %fd832, %p337;
	add.f64 	%fd834, %fd314, 0d4000000000000000;
	{
	.reg .b32 %temp; 
	mov.b64 	{%temp, %r401}, %fd834;
	}
	and.b32  	%r402, %r401, 2146435072;
	setp.ne.s32 	%p338, %r402, 2146435072;
	@%p338 bra 	$L__BB0_173;
	setp.num.f64 	%p339, %fd314, %fd314;
	@%p339 bra 	$L__BB0_171;
	mov.f64 	%fd835, 0d4000000000000000;
	add.rn.f64 	%fd1137, %fd314, %fd835;
	bra.uni 	$L__BB0_173;
$L__BB0_171:
	setp.neu.f64 	%p340, %fd315, 0d7FF0000000000000;
	@%p340 bra 	$L__BB0_173;
	or.b32  	%r403, %r8, -2147483648;
	selp.b32 	%r404, %r403, %r8, %p1;
	selp.b32 	%r405, %r404, %r8, %p336;
	mov.b32 	%r406, 0;
	mov.b64 	%fd1137, {%r406, %r405};
$L__BB0_173:
	setp.lt.s32 	%p342, %r2, 0;
	and.b32  	%r407, %r2, 2146435072;
	setp.eq.s32 	%p343, %r407, 1062207488;
	sub.f64 	%fd836, %fd1087, %fd1075;
	setp.eq.f64 	%p344, %fd836, 0d3FF0000000000000;
	selp.f64 	%fd837, 0d3FF0000000000000, %fd1137, %p344;
	add.f64 	%fd320, %fd313, %fd837;
	sub.f64 	%fd321, %fd1086, %fd1074;
	{
	.reg .b32 %temp; 
	mov.b64 	{%temp, %r50}, %fd321;
	}
	abs.f64 	%fd322, %fd321;
	{ // callseq 34, 0
	.param .b64 param0;
	st.param.f64 	[param0], %fd322;
	.param .b64 param1;
	st.param.f64 	[param1], 0d4000000000000000;
	.param .b64 retval0;
	call.uni (retval0), 
	__internal_accurate_pow, 
	(
	param0, 
	param1
	);
	ld.param.f64 	%fd838, [retval0];
	} // callseq 34
	setp.lt.s32 	%p345, %r50, 0;
	neg.f64 	%fd840, %fd838;
	selp.f64 	%fd841, %fd840, %fd838, %p343;
	selp.f64 	%fd842, %fd841, %fd838, %p345;
	setp.eq.f64 	%p346, %fd321, 0d0000000000000000;
	selp.b32 	%r408, %r50, 0, %p343;
	or.b32  	%r409, %r408, 2146435072;
	selp.b32 	%r410, %r409, %r408, %p342;
	mov.b32 	%r411, 0;
	mov.b64 	%fd843, {%r411, %r410};
	selp.f64 	%fd1138, %fd843, %fd842, %p346;
	add.f64 	%fd844, %fd321, 0d4000000000000000;
	{
	.reg .b32 %temp; 
	mov.b64 	{%temp, %r412}, %fd844;
	}
	and.b32  	%r413, %r412, 2146435072;
	setp.ne.s32 	%p347, %r413, 2146435072;
	@%p347 bra 	$L__BB0_178;
	setp.num.f64 	%p348, %fd321, %fd321;
	@%p348 bra 	$L__BB0_176;
	mov.f64 	%fd845, 0d4000000000000000;
	add.rn.f64 	%fd1138, %fd321, %fd845;
	bra.uni 	$L__BB0_178;
$L__BB0_176:
	setp.neu.f64 	%p349, %fd322, 0d7FF0000000000000;
	@%p349 bra 	$L__BB0_178;
	or.b32  	%r414, %r8, -2147483648;
	selp.b32 	%r415, %r414, %r8, %p1;
	selp.b32 	%r416, %r415, %r8, %p345;
	mov.b32 	%r417, 0;
	mov.b64 	%fd1138, {%r417, %r416};
$L__BB0_178:
	setp.lt.s32 	%p351, %r3, 0;
	and.b32  	%r418, %r3, 2146435072;
	setp.eq.s32 	%p352, %r418, 1073741824;
	sub.f64 	%fd846, %fd1086, %fd1074;
	setp.eq.f64 	%p353, %fd846, 0d3FF0000000000000;
	selp.f64 	%fd847, 0d3FF0000000000000, %fd1138, %p353;
	add.f64 	%fd327, %fd320, %fd847;
	sqrt.rn.f64 	%fd328, %fd327;
	{
	.reg .b32 %temp; 
	mov.b64 	{%temp, %r51}, %fd328;
	}
	abs.f64 	%fd329, %fd328;
	{ // callseq 35, 0
	.param .b64 param0;
	st.param.f64 	[param0], %fd329;
	.param .b64 param1;
	st.param.f64 	[param1], 0d4008000000000000;
	.param .b64 retval0;
	call.uni (retval0), 
	__internal_accurate_pow, 
	(
	param0, 
	param1
	);
	ld.param.f64 	%fd848, [retval0];
	} // callseq 35
	setp.lt.s32 	%p354, %r51, 0;
	neg.f64 	%fd850, %fd848;
	selp.f64 	%fd851, %fd850, %fd848, %p352;
	selp.f64 	%fd852, %fd851, %fd848, %p354;
	setp.eq.f64 	%p355, %fd327, 0d0000000000000000;
	selp.b32 	%r419, %r51, 0, %p352;
	or.b32  	%r420, %r419, 2146435072;
	selp.b32 	%r421, %r420, %r419, %p351;
	mov.b32 	%r422, 0;
	mov.b64 	%fd853, {%r422, %r421};
	selp.f64 	%fd1139, %fd853, %fd852, %p355;
	add.f64 	%fd854, %fd328, 0d4008000000000000;
	{
	.reg .b32 %temp; 
	mov.b64 	{%temp, %r423}, %fd854;
	}
	and.b32  	%r424, %r423, 2146435072;
	setp.ne.s32 	%p356, %r424, 2146435072;
	@%p356 bra 	$L__BB0_183;
	setp.ge.f64 	%p357, %fd327, 0d0000000000000000;
	@%p357 bra 	$L__BB0_181;
	mov.f64 	%fd855, 0d4008000000000000;
	add.rn.f64 	%fd1139, %fd328, %fd855;
	bra.uni 	$L__BB0_183;
$L__BB0_181:
	setp.neu.f64 	%p358, %fd329, 0d7FF0000000000000;
	@%p358 bra 	$L__BB0_183;
	selp.b32 	%r425, 0, 2146435072, %p351;
	or.b32  	%r426, %r425, -2147483648;
	selp.b32 	%r427, %r426, %r425, %p2;
	selp.b32 	%r428, %r427, %r425, %p354;
	mov.b32 	%r429, 0;
	mov.b64 	%fd1139, {%r429, %r428};
$L__BB0_183:
	and.b32  	%r430, %r2, 2146435072;
	setp.eq.s32 	%p362, %r430, 1062207488;
	setp.eq.f64 	%p363, %fd328, 0d3FF0000000000000;
	selp.f64 	%fd334, 0d3FF0000000000000, %fd1139, %p363;
	sub.f64 	%fd335, %fd1088, %fd1100;
	{
	.reg .b32 %temp; 
	mov.b64 	{%temp, %r52}, %fd335;
	}
	abs.f64 	%fd336, %fd335;
	{ // callseq 36, 0
	.param .b64 param0;
	st.param.f64 	[param0], %fd336;
	.param .b64 param1;
	st.param.f64 	[param1], 0d4000000000000000;
	.param .b64 retval0;
	call.uni (retval0), 
	__internal_accurate_pow, 
	(
	param0, 
	param1
	);
	ld.param.f64 	%fd856, [retval0];
	} // callseq 36
	setp.lt.s32 	%p364, %r52, 0;
	neg.f64 	%fd858, %fd856;
	selp.f64 	%fd859, %fd858, %fd856, %p362;
	selp.f64 	%fd860, %fd859, %fd856, %p364;
	setp.eq.f64 	%p365, %fd335, 0d0000000000000000;
	selp.b32 	%r431, %r52, 0, %p362;
	or.b32  	%r432, %r431, 2146435072;
	selp.b32 	%r433, %r432, %r431, %p342;
	mov.b32 	%r434, 0;
	mov.b64 	%fd861, {%r434, %r433};
	selp.f64 	%fd1140, %fd861, %fd860, %p365;
	add.f64 	%fd862, %fd335, 0d4000000000000000;
	{
	.reg .b32 %temp; 
	mov.b64 	{%temp, %r435}, %fd862;
	}
	and.b32  	%r436, %r435, 2146435072;
	setp.ne.s32 	%p366, %r436, 2146435072;
	@%p366 bra 	$L__BB0_188;
	setp.num.f64 	%p367, %fd335, %fd335;
	@%p367 bra 	$L__BB0_186;
	mov.f64 	%fd863, 0d4000000000000000;
	add.rn.f64 	%fd1140, %fd335, %fd863;
	bra.uni 	$L__BB0_188;
$L__BB0_186:
	setp.neu.f64 	%p368, %fd336, 0d7FF0000000000000;
	@%p368 bra 	$L__BB0_188;
	or.b32  	%r437, %r8, -2147483648;
	selp.b32 	%r438, %r437, %r8, %p1;
	selp.b32 	%r439, %r438, %r8, %p364;
	mov.b32 	%r440, 0;
	mov.b64 	%fd1140, {%r440, %r439};
$L__BB0_188:
	setp.lt.s32 	%p370, %r2, 0;
	and.b32  	%r441, %r2, 2146435072;
	setp.eq.s32 	%p371, %r441, 1062207488;
	sub.f64 	%fd864, %fd1088, %fd1100;
	setp.eq.f64 	%p372, %fd864, 0d3FF0000000000000;
	selp.f64 	%fd341, 0d3FF0000000000000, %fd1140, %p372;
	sub.f64 	%fd342, %fd1087, %fd1099;
	{
	.reg .b32 %temp; 
	mov.b64 	{%temp, %r53}, %fd342;
	}
	abs.f64 	%fd343, %fd342;
	{ // callseq 37, 0
	.param .b64 param0;
	st.param.f64 	[param0], %fd343;
	.param .b64 param1;
	st.param.f64 	[param1], 0d4000000000000000;
	.param .b64 retval0;
	call.uni (retval0), 
	__internal_accurate_pow, 
	(
	param0, 
	param1
	);
	ld.param.f64 	%fd865, [retval0];
	} // callseq 37
	setp.lt.s32 	%p373, %r53, 0;
	neg.f64 	%fd867, %fd865;
	selp.f64 	%fd868, %fd867, %fd865, %p371;
	selp.f64 	%fd869, %fd868, %fd865, %p373;
	setp.eq.f64 	%p374, %fd342, 0d0000000000000000;
	selp.b32 	%r442, %r53, 0, %p371;
	or.b32  	%r443, %r442, 2146435072;
	selp.b32 	%r444, %r443, %r442, %p370;
	mov.b32 	%r445, 0;
	mov.b64 	%fd870, {%r445, %r444};
	selp.f64 	%fd1141, %fd870, %fd869, %p374;
	add.f64 	%fd871, %fd342, 0d4000000000000000;
	{
	.reg .b32 %temp; 
	mov.b64 	{%temp, %r446}, %fd871;
	}
	and.b32  	%r447, %r446, 2146435072;
	setp.ne.s32 	%p375, %r447, 2146435072;
	@%p375 bra 	$L__BB0_193;
	setp.num.f64 	%p376, %fd342, %fd342;
	@%p376 bra 	$L__BB0_191;
	mov.f64 	%fd872, 0d4000000000000000;
	add.rn.f64 	%fd1141, %fd342, %fd872;
	bra.uni 	$L__BB0_193;
$L__BB0_191:
	setp.neu.f64 	%p377, %fd343, 0d7FF0000000000000;
	@%p377 bra 	$L__BB0_193;
	selp.b32 	%r448, 0, 2146435072, %p370;
	or.b32  	%r449, %r448, -2147483648;
	selp.b32 	%r450, %r449, %r448, %p1;
	selp.b32 	%r451, %r450, %r448, %p373;
	mov.b32 	%r452, 0;
	mov.b64 	%fd1141, {%r452, %r451};
$L__BB0_193:
	and.b32  	%r453, %r2, 2146435072;
	setp.eq.s32 	%p381, %r453, 1062207488;
	sub.f64 	%fd873, %fd1087, %fd1099;
	setp.eq.f64 	%p382, %fd873, 0d3FF0000000000000;
	selp.f64 	%fd874, 0d3FF0000000000000, %fd1141, %p382;
	add.f64 	%fd348, %fd341, %fd874;
	sub.f64 	%fd349, %fd1086, %fd1098;
	{
	.reg .b32 %temp; 
	mov.b64 	{%temp, %r54}, %fd349;
	}
	abs.f64 	%fd350, %fd349;
	{ // callseq 38, 0
	.param .b64 param0;
	st.param.f64 	[param0], %fd350;
	.param .b64 param1;
	st.param.f64 	[param1], 0d4000000000000000;
	.param .b64 retval0;
	call.uni (retval0), 
	__internal_accurate_pow, 
	(
	param0, 
	param1
	);
	ld.param.f64 	%fd875, [retval0];
	} // callseq 38
	setp.lt.s32 	%p383, %r54, 0;
	neg.f64 	%fd877, %fd875;
	selp.f64 	%fd878, %fd877, %fd875, %p381;
	selp.f64 	%fd879, %fd878, %fd875, %p383;
	setp.eq.f64 	%p384, %fd349, 0d0000000000000000;
	selp.b32 	%r454, %r54, 0, %p381;
	or.b32  	%r455, %r454, 2146435072;
	selp.b32 	%r456, %r455, %r454, %p370;
	mov.b32 	%r457, 0;
	mov.b64 	%fd880, {%r457, %r456};
	selp.f64 	%fd1142, %fd880, %fd879, %p384;
	add.f64 	%fd881, %fd349, 0d4000000000000000;
	{
	.reg .b32 %temp; 
	mov.b64 	{%temp, %r458}, %fd881;
	}
	and.b32  	%r459, %r458, 2146435072;
	setp.ne.s32 	%p385, %r459, 2146435072;
	@%p385 bra 	$L__BB0_198;
	setp.num.f64 	%p386, %fd349, %fd349;
	@%p386 bra 	$L__BB0_196;
	mov.f64 	%fd882, 0d4000000000000000;
	add.rn.f64 	%fd1142, %fd349, %fd882;
	bra.uni 	$L__BB0_198;
$L__BB0_196:
	setp.neu.f64 	%p387, %fd350, 0d7FF0000000000000;
	@%p387 bra 	$L__BB0_198;
	setp.lt.s32 	%p389, %r2, 0;
	selp.b32 	%r460, 0, 2146435072, %p389;
	or.b32  	%r461, %r460, -2147483648;
	selp.b32 	%r462, %r461, %r460, %p1;
	selp.b32 	%r463, %r462, %r460, %p383;
	mov.b32 	%r464, 0;
	mov.b64 	%fd1142, {%r464, %r463};
$L__BB0_198:
	setp.lt.s32 	%p390, %r3, 0;
	and.b32  	%r465, %r3, 2146435072;
	setp.eq.s32 	%p391, %r465, 1073741824;
	sub.f64 	%fd355, %fd1086, %fd1098;
	setp.eq.f64 	%p392, %fd355, 0d3FF0000000000000;
	selp.f64 	%fd883, 0d3FF0000000000000, %fd1142, %p392;
	add.f64 	%fd356, %fd348, %fd883;
	sqrt.rn.f64 	%fd357, %fd356;
	{
	.reg .b32 %temp; 
	mov.b64 	{%temp, %r55}, %fd357;
	}
	abs.f64 	%fd358, %fd357;
	{ // callseq 39, 0
	.param .b64 param0;
	st.param.f64 	[param0], %fd358;
	.param .b64 param1;
	st.param.f64 	[param1], 0d4008000000000000;
	.param .b64 retval0;
	call.uni (retval0), 
	__internal_accurate_pow, 
	(
	param0, 
	param1
	);
	ld.param.f64 	%fd884, [retval0];
	} // callseq 39
	setp.lt.s32 	%p393, %r55, 0;
	neg.f64 	%fd886, %fd884;
	selp.f64 	%fd887, %fd886, %fd884, %p391;
	selp.f64 	%fd888, %fd887, %fd884, %p393;
	setp.eq.f64 	%p394, %fd356, 0d0000000000000000;
	selp.b32 	%r466, %r55, 0, %p391;
	or.b32  	%r467, %r466, 2146435072;
	selp.b32 	%r468, %r467, %r466, %p390;
	mov.b32 	%r469, 0;
	mov.b64 	%fd889, {%r469, %r468};
	selp.f64 	%fd1143, %fd889, %fd888, %p394;
	add.f64 	%fd890, %fd357, 0d4008000000000000;
	{
	.reg .b32 %temp; 
	mov.b64 	{%temp, %r470}, %fd890;
	}
	and.b32  	%r471, %r470, 2146435072;
	setp.ne.s32 	%p395, %r471, 2146435072;
	@%p395 bra 	$L__BB0_203;
	setp.ge.f64 	%p396, %fd356, 0d0000000000000000;
	@%p396 bra 	$L__BB0_201;
	mov.f64 	%fd891, 0d4008000000000000;
	add.rn.f64 	%fd1143, %fd357, %fd891;
	bra.uni 	$L__BB0_203;
$L__BB0_201:
	setp.neu.f64 	%p397, %fd358, 0d7FF0000000000000;
	@%p397 bra 	$L__BB0_203;
	selp.b32 	%r472, 0, 2146435072, %p390;
	or.b32  	%r473, %r472, -2147483648;
	selp.b32 	%r474, %r473, %r472, %p2;
	selp.b32 	%r475, %r474, %r472, %p393;
	mov.b32 	%r476, 0;
	mov.b64 	%fd1143, {%r476, %r475};
$L__BB0_203:
	ld.param.f64 	%fd1066, [_Z10divergenceiidPiddddPdS0_S0_S0_S0_S0_S0_S0_S0_S0_S0_S0_S0_S0_S0_S0_S0_S0_S0_S0_S0_S0_S0_S0_S0_S0_S0_S0_S0_S0_S0_S0_S0_S0_S0_S0__param_6];
	ld.param.f64 	%fd1057, [_Z10divergenceiidPiddddPdS0_S0_S0_S0_S0_S0_S0_S0_S0_S0_S0_S0_S0_S0_S0_S0_S0_S0_S0_S0_S0_S0_S0_S0_S0_S0_S0_S0_S0_S0_S0_S0_S0_S0_S0__param_4];
	setp.lt.s32 	%p400, %r2, 0;
	and.b32  	%r477, %r2, 2146435072;
	setp.eq.s32 	%p401, %r477, 1062207488;
	setp.eq.f64 	%p402, %fd357, 0d3FF0000000000000;
	selp.f64 	%fd892, 0d3FF0000000000000, %fd1143, %p402;
	mul.f64 	%fd893, %fd1057, 0d402399999999999A;
	sub.f64 	%fd894, %fd1088, %fd1100;
	mul.f64 	%fd895, %fd893, %fd894;
	div.rn.f64 	%fd896, %fd895, %fd892;
	sub.f64 	%fd897, %fd1088, %fd1076;
	mul.f64 	%fd898, %fd1066, 0dC02399999999999A;
	mul.f64 	%fd899, %fd898, %fd897;
	div.rn.f64 	%fd900, %fd899, %fd334;
	sub.f64 	%fd363, %fd900, %fd896;
	sub.f64 	%fd901, %fd1087, %fd1075;
	mul.f64 	%fd902, %fd898, %fd901;
	div.rn.f64 	%fd903, %fd902, %fd334;
	sub.f64 	%fd904, %fd1087, %fd1099;
	mul.f64 	%fd905, %fd893, %fd904;
	div.rn.f64 	%fd906, %fd905, %fd892;
	sub.f64 	%fd364, %fd903, %fd906;
	sub.f64 	%fd907, %fd1086, %fd1074;
	mul.f64 	%fd908, %fd898, %fd907;
	div.rn.f64 	%fd909, %fd908, %fd334;
	mul.f64 	%fd910, %fd893, %fd355;
	div.rn.f64 	%fd911, %fd910, %fd892;
	sub.f64 	%fd365, %fd909, %fd911;
	sub.f64 	%fd366, %fd1076, %fd1100;
	{
	.reg .b32 %temp; 
	mov.b64 	{%temp, %r56}, %fd366;
	}
	abs.f64 	%fd367, %fd366;
	{ // callseq 40, 0
	.param .b64 param0;
	st.param.f64 	[param0], %fd367;
	.param .b64 param1;
	st.param.f64 	[param1], 0d4000000000000000;
	.param .b64 retval0;
	call.uni (retval0), 
	__internal_accurate_pow, 
	(
	param0, 
	param1
	);
	ld.param.f64 	%fd912, [retval0];
	} // callseq 40
	setp.lt.s32 	%p403, %r56, 0;
	neg.f64 	%fd914, %fd912;
	selp.f64 	%fd915, %fd914, %fd912, %p401;
	selp.f64 	%fd916, %fd915, %fd912, %p403;
	setp.eq.f64 	%p404, %fd366, 0d0000000000000000;
	selp.b32 	%r478, %r56, 0, %p401;
	or.b32  	%r479, %r478, 2146435072;
	selp.b32 	%r480, %r479, %r478, %p400;
	mov.b32 	%r481, 0;
	mov.b64 	%fd917, {%r481, %r480};
	selp.f64 	%fd1144, %fd917, %fd916, %p404;
	add.f64 	%fd918, %fd366, 0d4000000000000000;
	{
	.reg .b32 %temp; 
	mov.b64 	{%temp, %r482}, %fd918;
	}
	and.b32  	%r483, %r482, 2146435072;
	setp.ne.s32 	%p405, %r483, 2146435072;
	@%p405 bra 	$L__BB0_208;
	setp.num.f64 	%p406, %fd366, %fd366;
	@%p406 bra 	$L__BB0_206;
	mov.f64 	%fd919, 0d4000000000000000;
	add.rn.f64 	%fd1144, %fd366, %fd919;
	bra.uni 	$L__BB0_208;
$L__BB0_206:
	setp.neu.f64 	%p407, %fd367, 0d7FF0000000000000;
	@%p407 bra 	$L__BB0_208;
	selp.b32 	%r484, 0, 2146435072, %p400;
	or.b32  	%r485, %r484, -2147483648;
	selp.b32 	%r486, %r485, %r484, %p1;
	selp.b32 	%r487, %r486, %r484, %p403;
	mov.b32 	%r488, 0;
	mov.b64 	%fd1144, {%r488, %r487};
$L__BB0_208:
	and.b32  	%r489, %r2, 2146435072;
	setp.eq.s32 	%p411, %r489, 1062207488;
	sub.f64 	%fd920, %fd1076, %fd1100;
	setp.eq.f64 	%p412, %fd920, 0d3FF0000000000000;
	selp.f64 	%fd372, 0d3FF0000000000000, %fd1144, %p412;
	sub.f64 	%fd921, %fd1075, %fd1099;
	{
	.reg .b32 %temp; 
	mov.b64 	{%temp, %r57}, %fd921;
	}
	abs.f64 	%fd373, %fd921;
	{ // callseq 41, 0
	.param .b64 param0;
	st.param.f64 	[param0], %fd373;
	.param .b64 param1;
	st.param.f64 	[param1], 0d4000000000000000;
	.param .b64 retval0;
	call.uni (retval0), 
	__internal_accurate_pow, 
	(
	param0, 
	param1
	);
	ld.param.f64 	%fd922, [retval0];
	} // callseq 41
	setp.lt.s32 	%p413, %r57, 0;
	neg.f64 	%fd924, %fd922;
	selp.f64 	%fd925, %fd924, %fd922, %p411;
	selp.f64 	%fd926, %fd925, %fd922, %p413;
	setp.eq.f64 	%p414, %fd921, 0d0000000000000000;
	selp.b32 	%r490, %r57, 0, %p411;
	or.b32  	%r491, %r490, 2146435072;
	selp.b32 	%r492, %r491, %r490, %p400;
	mov.b32 	%r493, 0;
	mov.b64 	%fd927, {%r493, %r492};
	selp.f64 	%fd1145, %fd927, %fd926, %p414;
	add.f64 	%fd928, %fd921, 0d4000000000000000;
	{
	.reg .b32 %temp; 
	mov.b64 	{%temp, %r494}, %fd928;
	}
	and.b32  	%r495, %r494, 2146435072;
	setp.ne.s32 	%p415, %r495, 2146435072;
	@%p415 bra 	$L__BB0_213;
	sub.f64 	%fd375, %fd1075, %fd1099;
	setp.num.f64 	%p416, %fd375, %fd375;
	@%p416 bra 	$L__BB0_211;
	mov.f64 	%fd929, 0d4000000000000000;
	add.rn.f64 	%fd1145, %fd375, %fd929;
	bra.uni 	$L__BB0_213;
$L__BB0_211:
	setp.neu.f64 	%p417, %fd373, 0d7FF0000000000000;
	@%p417 bra 	$L__BB0_213;
	setp.lt.s32 	%p419, %r2, 0;
	selp.b32 	%r496, 0, 2146435072, %p419;
	or.b32  	%r497, %r496, -2147483648;
	selp.b32 	%r498, %r497, %r496, %p1;
	selp.b32 	%r499, %r498, %r496, %p413;
	mov.b32 	%r500, 0;
	mov.b64 	%fd1145, {%r500, %r499};
$L__BB0_213:
	setp.lt.s32 	%p420, %r2, 0;
	and.b32  	%r501, %r2, 2146435072;
	setp.eq.s32 	%p421, %r501, 1062207488;
	sub.f64 	%fd930, %fd1075, %fd1099;
	setp.eq.f64 	%p422, %fd930, 0d3FF0000000000000;
	selp.f64 	%fd931, 0d3FF0000000000000, %fd1145, %p422;
	add.f64 	%fd379, %fd372, %fd931;
	sub.f64 	%fd932, %fd1074, %fd1098;
	{
	.reg .b32 %temp; 
	mov.b64 	{%temp, %r58}, %fd932;
	}
	abs.f64 	%fd380, %fd932;
	{ // callseq 42, 0
	.param .b64 param0;
	st.param.f64 	[param0], %fd380;
	.param .b64 param1;
	st.param.f64 	[param1], 0d4000000000000000;
	.param .b64 retval0;
	call.uni (retval0), 
	__internal_accurate_pow, 
	(
	param0, 
	param1
	);
	ld.param.f64 	%fd933, [retval0];
	} // callseq 42
	setp.lt.s32 	%p423, %r58, 0;
	neg.f64 	%fd935, %fd933;
	selp.f64 	%fd936, %fd935, %fd933, %p421;
	selp.f64 	%fd937, %fd936, %fd933, %p423;
	setp.eq.f64 	%p424, %fd932, 0d0000000000000000;
	selp.b32 	%r502, %r58, 0, %p421;
	or.b32  	%r503, %r502, 2146435072;
	selp.b32 	%r504, %r503, %r502, %p420;
	mov.b32 	%r505, 0;
	mov.b64 	%fd938, {%r505, %r504};
	selp.f64 	%fd1146, %fd938, %fd937, %p424;
	add.f64 	%fd939, %fd932, 0d4000000000000000;
	{
	.reg .b32 %temp; 
	mov.b64 	{%temp, %r506}, %fd939;
	}
	and.b32  	%r507, %r506, 2146435072;
	setp.ne.s32 	%p425, %r507, 2146435072;
	@%p425 bra 	$L__BB0_218;
	sub.f64 	%fd382, %fd1074, %fd1098;
	setp.num.f64 	%p426, %fd382, %fd382;
	@%p426 bra 	$L__BB0_216;
	mov.f64 	%fd940, 0d4000000000000000;
	add.rn.f64 	%fd1146, %fd382, %fd940;
	bra.uni 	$L__BB0_218;
$L__BB0_216:
	setp.neu.f64 	%p427, %fd380, 0d7FF0000000000000;
	@%p427 bra 	$L__BB0_218;
	selp.b32 	%r508, 0, 2146435072, %p420;
	or.b32  	%r509, %r508, -2147483648;
	selp.b32 	%r510, %r509, %r508, %p1;
	selp.b32 	%r511, %r510, %r508, %p423;
	mov.b32 	%r512, 0;
	mov.b64 	%fd1146, {%r512, %r511};
$L__BB0_218:
	setp.lt.s32 	%p430, %r3, 0;
	and.b32  	%r513, %r3, 2146435072;
	setp.eq.s32 	%p431, %r513, 1073741824;
	sub.f64 	%fd941, %fd1074, %fd1098;
	setp.eq.f64 	%p432, %fd941, 0d3FF0000000000000;
	selp.f64 	%fd942, 0d3FF0000000000000, %fd1146, %p432;
	add.f64 	%fd386, %fd379, %fd942;
	sqrt.rn.f64 	%fd387, %fd386;
	{
	.reg .b32 %temp; 
	mov.b64 	{%temp, %r59}, %fd387;
	}
	abs.f64 	%fd388, %fd387;
	{ // callseq 43, 0
	.param .b64 param0;
	st.param.f64 	[param0], %fd388;
	.param .b64 param1;
	st.param.f64 	[param1], 0d4008000000000000;
	.param .b64 retval0;
	call.uni (retval0), 
	__internal_accurate_pow, 
	(
	param0, 
	param1
	);
	ld.param.f64 	%fd943, [retval0];
	} // callseq 43
	setp.lt.s32 	%p433, %r59, 0;
	neg.f64 	%fd945, %fd943;
	selp.f64 	%fd946, %fd945, %fd943, %p431;
	selp.f64 	%fd947, %fd946, %fd943, %p433;
	setp.eq.f64 	%p434, %fd386, 0d0000000000000000;
	selp.b32 	%r514, %r59, 0, %p431;
	or.b32  	%r515, %r514, 2146435072;
	selp.b32 	%r516, %r515, %r514, %p430;
	mov.b32 	%r517, 0;
	mov.b64 	%fd948, {%r517, %r516};
	selp.f64 	%fd1147, %fd948, %fd947, %p434;
	add.f64 	%fd949, %fd387, 0d4008000000000000;
	{
	.reg .b32 %temp; 
	mov.b64 	{%temp, %r518}, %fd949;
	}
	and.b32  	%r519, %r518, 2146435072;
	setp.ne.s32 	%p435, %r519, 2146435072;
	@%p435 bra 	$L__BB0_223;
	setp.ge.f64 	%p436, %fd386, 0d0000000000000000;
	@%p436 bra 	$L__BB0_221;
	mov.f64 	%fd950, 0d4008000000000000;
	add.rn.f64 	%fd1147, %fd387, %fd950;
	bra.uni 	$L__BB0_223;
$L__BB0_221:
	setp.neu.f64 	%p437, %fd388, 0d7FF0000000000000;
	@%p437 bra 	$L__BB0_223;
	selp.b32 	%r520, 0, 2146435072, %p430;
	or.b32  	%r521, %r520, -2147483648;
	selp.b32 	%r522, %r521, %r520, %p2;
	selp.b32 	%r523, %r522, %r520, %p433;
	mov.b32 	%r524, 0;
	mov.b64 	%fd1147, {%r524, %r523};
$L__BB0_223:
	and.b32  	%r525, %r2, 2146435072;
	setp.eq.s32 	%p441, %r525, 1062207488;
	setp.eq.f64 	%p442, %fd387, 0d3FF0000000000000;
	selp.f64 	%fd393, 0d3FF0000000000000, %fd1147, %p442;
	sub.f64 	%fd951, %fd1076, %fd1088;
	{
	.reg .b32 %temp; 
	mov.b64 	{%temp, %r60}, %fd951;
	}
	abs.f64 	%fd394, %fd951;
	{ // callseq 44, 0
	.param .b64 param0;
	st.param.f64 	[param0], %fd394;
	.param .b64 param1;
	st.param.f64 	[param1], 0d4000000000000000;
	.param .b64 retval0;
	call.uni (retval0), 
	__internal_accurate_pow, 
	(
	param0, 
	param1
	);
	ld.param.f64 	%fd952, [retval0];
	} // callseq 44
	setp.lt.s32 	%p443, %r60, 0;
	neg.f64 	%fd954, %fd952;
	selp.f64 	%fd955, %fd954, %fd952, %p441;
	selp.f64 	%fd956, %fd955, %fd952, %p443;
	setp.eq.f64 	%p444, %fd951, 0d0000000000000000;
	selp.b32 	%r526, %r60, 0, %p441;
	or.b32  	%r527, %r526, 2146435072;
	selp.b32 	%r528, %r527, %r526, %p420;
	mov.b32 	%r529, 0;
	mov.b64 	%fd957, {%r529, %r528};
	selp.f64 	%fd1148, %fd957, %fd956, %p444;
	add.f64 	%fd958, %fd951, 0d4000000000000000;
	{
	.reg .b32 %temp; 
	mov.b64 	{%temp, %r530}, %fd958;
	}
	and.b32  	%r531, %r530, 2146435072;
	setp.ne.s32 	%p445, %r531, 2146435072;
	@%p445 bra 	$L__BB0_228;
	sub.f64 	%fd396, %fd1076, %fd1088;
	setp.num.f64 	%p446, %fd396, %fd396;
	@%p446 bra 	$L__BB0_226;
	mov.f64 	%fd959, 0d4000000000000000;
	add.rn.f64 	%fd1148, %fd396, %fd959;
	bra.uni 	$L__BB0_228;
$L__BB0_226:
	setp.neu.f64 	%p447, %fd394, 0d7FF0000000000000;
	@%p447 bra 	$L__BB0_228;
	setp.lt.s32 	%p449, %r2, 0;
	selp.b32 	%r532, 0, 2146435072, %p449;
	or.b32  	%r533, %r532, -2147483648;
	selp.b32 	%r534, %r533, %r532, %p1;
	selp.b32 	%r535, %r534, %r532, %p443;
	mov.b32 	%r536, 0;
	mov.b64 	%fd1148, {%r536, %r535};
$L__BB0_228:
	setp.lt.s32 	%p450, %r2, 0;
	and.b32  	%r537, %r2, 2146435072;
	setp.eq.s32 	%p451, %r537, 1062207488;
	sub.f64 	%fd960, %fd1076, %fd1088;
	setp.eq.f64 	%p452, %fd960, 0d3FF0000000000000;
	selp.f64 	%fd400, 0d3FF0000000000000, %fd1148, %p452;
	sub.f64 	%fd961, %fd1075, %fd1087;
	{
	.reg .b32 %temp; 
	mov.b64 	{%temp, %r61}, %fd961;
	}
	abs.f64 	%fd401, %fd961;
	{ // callseq 45, 0
	.param .b64 param0;
	st.param.f64 	[param0], %fd401;
	.param .b64 param1;
	st.param.f64 	[param1], 0d4000000000000000;
	.param .b64 retval0;
	call.uni (retval0), 
	__internal_accurate_pow, 
	(
	param0, 
	param1
	);
	ld.param.f64 	%fd962, [retval0];
	} // callseq 45
	setp.lt.s32 	%p453, %r61, 0;
	neg.f64 	%fd964, %fd962;
	selp.f64 	%fd965, %fd964, %fd962, %p451;
	selp.f64 	%fd966, %fd965, %fd962, %p453;
	setp.eq.f64 	%p454, %fd961, 0d0000000000000000;
	selp.b32 	%r538, %r61, 0, %p451;
	or.b32  	%r539, %r538, 2146435072;
	selp.b32 	%r540, %r539, %r538, %p450;
	mov.b32 	%r541, 0;
	mov.b64 	%fd967, {%r541, %r540};
	selp.f64 	%fd1149, %fd967, %fd966, %p454;
	add.f64 	%fd968, %fd961, 0d4000000000000000;
	{
	.reg .b32 %temp; 
	mov.b64 	{%temp, %r542}, %fd968;
	}
	and.b32  	%r543, %r542, 2146435072;
	setp.ne.s32 	%p455, %r543, 2146435072;
	@%p455 bra 	$L__BB0_233;
	sub.f64 	%fd969, %fd1075, %fd1087;
	setp.num.f64 	%p456, %fd969, %fd969;
	@%p456 bra 	$L__BB0_231;
	sub.f64 	%fd970, %fd1075, %fd1087;
	mov.f64 	%fd971, 0d4000000000000000;
	add.rn.f64 	%fd1149, %fd970, %fd971;
	bra.uni 	$L__BB0_233;
$L__BB0_231:
	setp.neu.f64 	%p457, %fd401, 0d7FF0000000000000;
	@%p457 bra 	$L__BB0_233;
	selp.b32 	%r544, 0, 2146435072, %p450;
	or.b32  	%r545, %r544, -2147483648;
	selp.b32 	%r546, %r545, %r544, %p1;
	selp.b32 	%r547, %r546, %r544, %p453;
	mov.b32 	%r548, 0;
	mov.b64 	%fd1149, {%r548, %r547};
$L__BB0_233:
	and.b32  	%r549, %r2, 2146435072;
	setp.eq.s32 	%p461, %r549, 1062207488;
	sub.f64 	%fd972, %fd1075, %fd1087;
	setp.eq.f64 	%p462, %fd972, 0d3FF0000000000000;
	selp.f64 	%fd973, 0d3FF0000000000000, %fd1149, %p462;
	add.f64 	%fd406, %fd400, %fd973;
	sub.f64 	%fd974, %fd1074, %fd1086;
	{
	.reg .b32 %temp; 
	mov.b64 	{%temp, %r62}, %fd974;
	}
	abs.f64 	%fd407, %fd974;
	{ // callseq 46, 0
	.param .b64 param0;
	st.param.f64 	[param0], %fd407;
	.param .b64 param1;
	st.param.f64 	[param1], 0d4000000000000000;
	.param .b64 retval0;
	call.uni (retval0), 
	__internal_accurate_pow, 
	(
	param0, 
	param1
	);
	ld.param.f64 	%fd975, [retval0];
	} // callseq 46
	setp.lt.s32 	%p463, %r62, 0;
	neg.f64 	%fd977, %fd975;
	selp.f64 	%fd978, %fd977, %fd975, %p461;
	selp.f64 	%fd979, %fd978, %fd975, %p463;
	setp.eq.f64 	%p464, %fd974, 0d0000000000000000;
	selp.b32 	%r550, %r62, 0, %p461;
	or.b32  	%r551, %r550, 2146435072;
	selp.b32 	%r552, %r551, %r550, %p450;
	mov.b32 	%r553, 0;
	mov.b64 	%fd980, {%r553, %r552};
	selp.f64 	%fd1150, %fd980, %fd979, %p464;
	add.f64 	%fd981, %fd974, 0d4000000000000000;
	{
	.reg .b32 %temp; 
	mov.b64 	{%temp, %r554}, %fd981;
	}
	and.b32  	%r555, %r554, 2146435072;
	setp.ne.s32 	%p465, %r555, 2146435072;
	@%p465 bra 	$L__BB0_238;
	sub.f64 	%fd409, %fd1074, %fd1086;
	setp.num.f64 	%p466, %fd409, %fd409;
	@%p466 bra 	$L__BB0_236;
	mov.f64 	%fd982, 0d4000000000000000;
	add.rn.f64 	%fd1150, %fd409, %fd982;
	bra.uni 	$L__BB0_238;
$L__BB0_236:
	setp.neu.f64 	%p467, %fd407, 0d7FF0000000000000;
	@%p467 bra 	$L__BB0_238;
	setp.lt.s32 	%p469, %r2, 0;
	selp.b32 	%r556, 0, 2146435072, %p469;
	or.b32  	%r557, %r556, -2147483648;
	selp.b32 	%r558, %r557, %r556, %p1;
	selp.b32 	%r559, %r558, %r556, %p463;
	mov.b32 	%r560, 0;
	mov.b64 	%fd1150, {%r560, %r559};
$L__BB0_238:
	setp.lt.s32 	%p470, %r3, 0;
	and.b32  	%r561, %r3, 2146435072;
	setp.eq.s32 	%p471, %r561, 1073741824;
	sub.f64 	%fd983, %fd1074, %fd1086;
	setp.eq.f64 	%p472, %fd983, 0d3FF0000000000000;
	selp.f64 	%fd984, 0d3FF0000000000000, %fd1150, %p472;
	add.f64 	%fd413, %fd406, %fd984;
	sqrt.rn.f64 	%fd414, %fd413;
	{
	.reg .b32 %temp; 
	mov.b64 	{%temp, %r63}, %fd414;
	}
	abs.f64 	%fd415, %fd414;
	{ // callseq 47, 0
	.param .b64 param0;
	st.param.f64 	[param0], %fd415;
	.param .b64 param1;
	st.param.f64 	[param1], 0d4008000000000000;
	.param .b64 retval0;
	call.uni (retval0), 
	__internal_accurate_pow, 
	(
	param0, 
	param1
	);
	ld.param.f64 	%fd985, [retval0];
	} // callseq 47
	setp.lt.s32 	%p473, %r63, 0;
	neg.f64 	%fd987, %fd985;
	selp.f64 	%fd988, %fd987, %fd985, %p471;
	selp.f64 	%fd989, %fd988, %fd985, %p473;
	setp.eq.f64 	%p474, %fd413, 0d0000000000000000;
	selp.b32 	%r562, %r63, 0, %p471;
	or.b32  	%r563, %r562, 2146435072;
	selp.b32 	%r564, %r563, %r562, %p470;
	mov.b32 	%r565, 0;
	mov.b64 	%fd990, {%r565, %r564};
	selp.f64 	%fd1151, %fd990, %fd989, %p474;
	add.f64 	%fd991, %fd414, 0d4008000000000000;
	{
	.reg .b32 %temp; 
	mov.b64 	{%temp, %r566}, %fd991;
	}
	and.b32  	%r567, %r566, 2146435072;
	setp.ne.s32 	%p475, %r567, 2146435072;
	@%p475 bra 	$L__BB0_243;
	setp.ge.f64 	%p476, %fd413, 0d0000000000000000;
	@%p476 bra 	$L__BB0_241;
	mov.f64 	%fd992, 0d4008000000000000;
	add.rn.f64 	%fd1151, %fd414, %fd992;
	bra.uni 	$L__BB0_243;
$L__BB0_241:
	setp.neu.f64 	%p477, %fd415, 0d7FF0000000000000;
	@%p477 bra 	$L__BB0_243;
	selp.b32 	%r568, 0, 2146435072, %p470;
	or.b32  	%r569, %r568, -2147483648;
	selp.b32 	%r570, %r569, %r568, %p2;
	selp.b32 	%r571, %r570, %r568, %p473;
	mov.b32 	%r572, 0;
	mov.b64 	%fd1151, {%r572, %r571};
$L__BB0_243:
	ld.param.f64 	%fd1062, [_Z10divergenceiidPiddddPdS0_S0_S0_S0_S0_S0_S0_S0_S0_S0_S0_S0_S0_S0_S0_S0_S0_S0_S0_S0_S0_S0_S0_S0_S0_S0_S0_S0_S0_S0_S0_S0_S0_S0_S0__param_5];
	ld.param.f64 	%fd1058, [_Z10divergenceiidPiddddPdS0_S0_S0_S0_S0_S0_S0_S0_S0_S0_S0_S0_S0_S0_S0_S0_S0_S0_S0_S0_S0_S0_S0_S0_S0_S0_S0_S0_S0_S0_S0_S0_S0_S0_S0__param_4];
	setp.lt.s32 	%p480, %r2, 0;
	and.b32  	%r573, %r2, 2146435072;
	setp.eq.s32 	%p481, %r573, 1062207488;
	setp.eq.f64 	%p482, %fd414, 0d3FF0000000000000;
	selp.f64 	%fd993, 0d3FF0000000000000, %fd1151, %p482;
	mul.f64 	%fd994, %fd1062, 0d402399999999999A;
	sub.f64 	%fd995, %fd1076, %fd1088;
	mul.f64 	%fd996, %fd994, %fd995;
	div.rn.f64 	%fd997, %fd996, %fd993;
	sub.f64 	%fd998, %fd1076, %fd1100;
	mul.f64 	%fd999, %fd1058, 0dC02399999999999A;
	mul.f64 	%fd1000, %fd999, %fd998;
	div.rn.f64 	%fd1001, %fd1000, %fd393;
	sub.f64 	%fd420, %fd1001, %fd997;
	sub.f64 	%fd1002, %fd1075, %fd1099;
	mul.f64 	%fd1003, %fd999, %fd1002;
	div.rn.f64 	%fd1004, %fd1003, %fd393;
	sub.f64 	%fd1005, %fd1075, %fd1087;
	mul.f64 	%fd1006, %fd994, %fd1005;
	div.rn.f64 	%fd1007, %fd1006, %fd993;
	sub.f64 	%fd421, %fd1004, %fd1007;
	sub.f64 	%fd1008, %fd1074, %fd1098;
	mul.f64 	%fd1009, %fd999, %fd1008;
	div.rn.f64 	%fd1010, %fd1009, %fd393;
	sub.f64 	%fd1011, %fd1074, %fd1086;
	mul.f64 	%fd1012, %fd994, %fd1011;
	div.rn.f64 	%fd1013, %fd1012, %fd993;
	sub.f64 	%fd422, %fd1010, %fd1013;
	sub.f64 	%fd1014, %fd1103, %fd1100;
	{
	.reg .b32 %temp; 
	mov.b64 	{%temp, %r64}, %fd1014;
	}
	abs.f64 	%fd423, %fd1014;
	{ // callseq 48, 0
	.param .b64 param0;
	st.param.f64 	[param0], %fd423;
	.param .b64 param1;
	st.param.f64 	[param1], 0d4000000000000000;
	.param .b64 retval0;
	call.uni (retval0), 
	__internal_accurate_pow, 
	(
	param0, 
	param1
	);
	ld.param.f64 	%fd1015, [retval0];
	} // callseq 48
	setp.lt.s32 	%p483, %r64, 0;
	neg.f64 	%fd1017, %fd1015;
	selp.f64 	%fd1018, %fd1017, %fd1015, %p481;
	selp.f64 	%fd1019, %fd1018, %fd1015, %p483;
	setp.eq.f64 	%p484, %fd1014, 0d0000000000000000;
	selp.b32 	%r574, %r64, 0, %p481;
	or.b32  	%r575, %r574, 2146435072;
	selp.b32 	%r576, %r575, %r574, %p480;
	mov.b32 	%r577, 0;
	mov.b64 	%fd1020, {%r577, %r576};
	selp.f64 	%fd1152, %fd1020, %fd1019, %p484;
	add.f64 	%fd1021, %fd1014, 0d4000000000000000;
	{
	.reg .b32 %temp; 
	mov.b64 	{%temp, %r578}, %fd1021;
	}
	and.b32  	%r579, %r578, 2146435072;
	setp.ne.s32 	%p485, %r579, 2146435072;
	@%p485 bra 	$L__BB0_248;
	sub.f64 	%fd1022, %fd1103, %fd1100;
	setp.num.f64 	%p486, %fd1022, %fd1022;
	@%p486 bra 	$L__BB0_246;
	sub.f64 	%fd1023, %fd1103, %fd1100;
	mov.f64 	%fd1024, 0d4000000000000000;
	add.rn.f64 	%fd1152, %fd1023, %fd1024;
	bra.uni 	$L__BB0_248;
$L__BB0_246:
	setp.neu.f64 	%p487, %fd423, 0d7FF0000000000000;
	@%p487 bra 	$L__BB0_248;
	selp.b32 	%r580, 0, 2146435072, %p480;
	or.b32  	%r581, %r580, -2147483648;
	selp.b32 	%r582, %r581, %r580, %p1;
	selp.b32 	%r583, %r582, %r580, %p483;
	mov.b32 	%r584, 0;
	mov.b64 	%fd1152, {%r584, %r583};
$L__BB0_248:
	and.b32  	%r585, %r2, 2146435072;
	setp.eq.s32 	%p491, %r585, 1062207488;
	sub.f64 	%fd1025, %fd1103, %fd1100;
	setp.eq.f64 	%p492, %fd1025, 0d3FF0000000000000;
	selp.f64 	%fd428, 0d3FF0000000000000, %fd1152, %p492;
	sub.f64 	%fd1026, %fd1102, %fd1099;
	{
	.reg .b32 %temp; 
	mov.b64 	{%temp, %r65}, %fd1026;
	}
	abs.f64 	%fd429, %fd1026;
	{ // callseq 49, 0
	.param .b64 param0;
	st.param.f64 	[param0], %fd429;
	.param .b64 param1;
	st.param.f64 	[param1], 0d4000000000000000;
	.param .b64 retval0;
	call.uni (retval0), 
	__internal_accurate_pow, 
	(
	param0, 
	param1
	);
	ld.param.f64 	%fd1027, [retval0];
	} // callseq 49
	setp.lt.s32 	%p493, %r65, 0;
	neg.f64 	%fd1029, %fd1027;
	selp.f64 	%fd1030, %fd1029, %fd1027, %p491;
	selp.f64 	%fd1031, %fd1030, %fd1027, %p493;
	setp.eq.f64 	%p494, %fd1026, 0d0000000000000000;
	selp.b32 	%r586, %r65, 0, %p491;
	or.b32  	%r587, %r586, 2146435072;
	selp.b32 	%r588, %r587, %r586, %p480;
	mov.b32 	%r589, 0;
	mov.b64 	%fd1032, {%r589, %r588};
	selp.f64 	%fd1153, %fd1032, %fd1031, %p494;
	add.f64 	%fd1033, %fd1026, 0d4000000000000000;
	{
	.reg .b32 %temp; 
	mov.b64 	{%temp, %r590}, %fd1033;
	}
	and.b32  	%r591, %r590, 2146435072;
	setp.ne.s32 	%p495, %r591, 2146435072;
	@%p495 bra 	$L__BB0_253;
	sub.f64 	%fd1034, %fd1102, %fd1099;
	setp.num.f64 	%p496, %fd1034, %fd1034;
	@%p496 bra 	$L__BB0_251;
	sub.f64 	%fd1035, %fd1102, %fd1099;
	mov.f64 	%fd1036, 0d4000000000000000;
	add.rn.f64 	%fd1153, %fd1035, %fd1036;
	bra.uni 	$L__BB0_253;
$L__BB0_251:
	setp.neu.f64 	%p497, %fd429, 0d7FF0000000000000;
	@%p497 bra 	$L__BB0_253;
	setp.lt.s32 	%p499, %r2, 0;
	selp.b32 	%r592, 0, 2146435072, %p499;
	or.b32  	%r593, %r592, -2147483648;
	selp.b32 	%r594, %r593, %r592, %p1;
	selp.b32 	%r595, %r594, %r592, %p493;
	mov.b32 	%r596, 0;
	mov.b64 	%fd1153, {%r596, %r595};
$L__BB0_253:
	setp.lt.s32 	%p500, %r2, 0;
	and.b32  	%r597, %r2, 2146435072;
	setp.eq.s32 	%p501, %r597, 1062207488;
	sub.f64 	%fd1037, %fd1102, %fd1099;
	setp.eq.f64 	%p502, %fd1037, 0d3FF0000000000000;
	selp.f64 	%fd1038, 0d3FF0000000000000, %fd1153, %p502;
	add.f64 	%fd434, %fd428, %fd1038;
	sub.f64 	%fd1039, %fd1101, %fd1098;
	{
	.reg .b32 %temp; 
	mov.b64 	{%temp, %r66}, %fd1039;
	}
	abs.f64 	%fd435, %fd1039;
	{ // callseq 50, 0
	.param .b64 param0;
	st.param.f64 	[param0], %fd435;
	.param .b64 param1;
	st.param.f64 	[param1], 0d4000000000000000;
	.param .b64 retval0;
	call.uni (retval0), 
	__internal_accurate_pow, 
	(
	param0, 
	param1
	);
	ld.param.f64 	%fd1040, [retval0];
	} // callseq 50
	setp.lt.s32 	%p503, %r66, 0;
	neg.f64 	%fd1042, %fd1040;
	selp.f64 	%fd1043, %fd1042, %fd1040, %p501;
	selp.f64 	%fd1044, %fd1043, %fd1040, %p503;
	setp.eq.f64 	%p504, %fd1039, 0d0000000000000000;
	selp.b32 	%r598, %r66, 0, %p501;
	or.b32  	%r599, %r598, 2146435072;
	selp.b32 	%r600, %r599, %r598, %p500;
	mov.b32 	%r601, 0;
	mov.b64 	%fd1045, {%r601, %r600};
	selp.f64 	%fd1154, %fd1045, %fd1044, %p504;
	add.f64 	%fd1046, %fd1039, 0d4000000000000000;
	{
	.reg .b32 %temp; 
	mov.b64 	{%temp, %r602}, %fd1046;
	}
	and.b32  	%r603, %r602, 2146435072;
	setp.ne.s32 	%p505, %r603, 2146435072;
	@%p505 bra 	$L__BB0_258;
	sub.f64 	%fd1047, %fd1101, %fd1098;
	setp.num.f64 	%p506, %fd1047, %fd1047;
	@%p506 bra 	$L__BB0_256;
	sub.f64 	%fd1048, %fd1101, %fd1098;
	mov.f64 	%fd1049, 0d4000000000000000;
	add.rn.f64 	%fd1154, %fd1048, %fd1049;
	bra.uni 	$L__BB0_258;
$L__BB0_256:
	setp.neu.f64 	%p507, %fd435, 0d7FF0000000000000;
	@%p507 bra 	$L__BB0_258;
	selp.b32 	%r604, 0, 2146435072, %p500;
	or.b32  	%r605, %r604, -2147483648;
	selp.b32 	%r606, %r605, %r604, %p1;
	selp.b32 	%r607, %r606, %r604, %p503;
	mov.b32 	%r608, 0;
	mov.b64 	%fd1154, {%r608, %r607};
$L__BB0_258:
	ld.param.f64 	%fd1067, [_Z10divergenceiidPiddddPdS0_S0_S0_S0_S0_S0_S0_S0_S0_S0_S0_S0_S0_S0_S0_S0_S0_S0_S0_S0_S0_S0_S0_S0_S0_S0_S0_S0_S0_S0_S0_S0_S0_S0_S0__param_7];
	ld.param.f64 	%fd1054, [_Z10divergenceiidPiddddPdS0_S0_S0_S0_S0_S0_S0_S0_S0_S0_S0_S0_S0_S0_S0_S0_S0_S0_S0_S0_S0_S0_S0_S0_S0_S0_S0_S0_S0_S0_S0_S0_S0_S0_S0__param_2];
	sub.f64 	%fd1050, %fd1101, %fd1098;
	setp.eq.f64 	%p510, %fd1050, 0d3FF0000000000000;
	selp.f64 	%fd1051, 0d3FF0000000000000, %fd1154, %p510;
	add.f64 	%fd1052, %fd434, %fd1051;
	sqrt.rn.f64 	%fd1053, %fd1052;
	setp.le.f64 	%p511, %fd1053, %fd1067;
	selp.b32 	%r617, %r617, 0, %p511;
	add.s32 	%r618, %r617, %r618;
	fma.rn.f64 	%fd1097, %fd1054, %fd130, %fd66;
	fma.rn.f64 	%fd1096, %fd1054, %fd131, %fd65;
	fma.rn.f64 	%fd1095, %fd1054, %fd132, %fd64;
	fma.rn.f64 	%fd1085, %fd1054, %fd188, %fd54;
	fma.rn.f64 	%fd1084, %fd1054, %fd189, %fd53;
	fma.rn.f64 	%fd1083, %fd1054, %fd190, %fd52;
	fma.rn.f64 	%fd1073, %fd1054, %fd246, %fd42;
	fma.rn.f64 	%fd1072, %fd1054, %fd247, %fd41;
	fma.rn.f64 	%fd1071, %fd1054, %fd248, %fd40;
	fma.rn.f64 	%fd1094, %fd1054, %fd304, %fd63;
	fma.rn.f64 	%fd1093, %fd1054, %fd305, %fd62;
	fma.rn.f64 	%fd1092, %fd1054, %fd306, %fd61;
	fma.rn.f64 	%fd1082, %fd1054, %fd363, %fd51;
	fma.rn.f64 	%fd1081, %fd1054, %fd364, %fd50;
	fma.rn.f64 	%fd1080, %fd1054, %fd365, %fd49;
	fma.rn.f64 	%fd1070, %fd1054, %fd420, %fd39;
	fma.rn.f64 	%fd1069, %fd1054, %fd421, %fd38;
	fma.rn.f64 	%fd1068, %fd1054, %fd422, %fd37;
	fma.rn.f64 	%fd1103, %fd1054, %fd66, %fd1103;
	fma.rn.f64 	%fd1102, %fd1054, %fd65, %fd1102;
	fma.rn.f64 	%fd1101, %fd1054, %fd64, %fd1101;
	fma.rn.f64 	%fd1091, %fd1054, %fd54, %fd1091;
	fma.rn.f64 	%fd1090, %fd1054, %fd53, %fd1090;
	fma.rn.f64 	%fd1089, %fd1054, %fd52, %fd1089;
	fma.rn.f64 	%fd1079, %fd1054, %fd42, %fd1079;
	fma.rn.f64 	%fd1078, %fd1054, %fd41, %fd1078;
	fma.rn.f64 	%fd1077, %fd1054, %fd40, %fd1077;
	fma.rn.f64 	%fd1100, %fd1054, %fd63, %fd1100;
	fma.rn.f64 	%fd1099, %fd1054, %fd62, %fd1099;
	fma.rn.f64 	%fd1098, %fd1054, %fd61, %fd1098;
	fma.rn.f64 	%fd1088, %fd1054, %fd51, %fd1088;
	fma.rn.f64 	%fd1087, %fd1054, %fd50, %fd1087;
	fma.rn.f64 	%fd1086, %fd1054, %fd49, %fd1086;
	fma.rn.f64 	%fd1076, %fd1054, %fd39, %fd1076;
	fma.rn.f64 	%fd1075, %fd1054, %fd38, %fd1075;
	fma.rn.f64 	%fd1074, %fd1054, %fd37, %fd1074;
	add.s32 	%r615, %r615, 1;
	setp.ne.s32 	%p512, %r615, 0;
	@%p512 bra 	$L__BB0_3;
$L__BB0_259:
	ld.param.u64 	%rd117, [_Z10divergenceiidPiddddPdS0_S0_S0_S0_S0_S0_S0_S0_S0_S0_S0_S0_S0_S0_S0_S0_S0_S0_S0_S0_S0_S0_S0_S0_S0_S0_S0_S0_S0_S0_S0_S0_S0_S0_S0__param_3];
	cvta.to.global.u64 	%rd114, %rd117;
	mov.u32 	%r609, %ctaid.x;
	mov.u32 	%r610, %ntid.x;
	mov.u32 	%r611, %tid.x;
	mad.lo.s32 	%r612, %r609, %r610, %r611;
	mul.wide.s32 	%rd115, %r612, 4;
	add.s64 	%rd116, %rd114, %rd115;
	st.global.u32 	[%rd116], %r618;
$L__BB0_260:
	ret;

}
.func  (.param .b64 func_retval0) __internal_accurate_pow(
	.param .b64 __internal_accurate_pow_param_0,
	.param .b64 __internal_accurate_pow_param_1
)
{
	.reg .pred 	%p<8>;
	.reg .b32 	%r<49>;
	.reg .b32 	%f<3>;
	.reg .b64 	%fd<109>;

	ld.param.f64 	%fd10, [__internal_accurate_pow_param_0];
	ld.param.f64 	%fd11, [__internal_accurate_pow_param_1];
	{
	.reg .b32 %temp; 
	mov.b64 	{%temp, %r46}, %fd10;
	}
	{
	.reg .b32 %temp; 
	mov.b64 	{%r45, %temp}, %fd10;
	}
	shr.u32 	%r47, %r46, 20;
	setp.gt.u32 	%p1, %r46, 1048575;
	@%p1 bra 	$L__BB1_2;
	mul.f64 	%fd12, %fd10, 0d4350000000000000;
	{
	.reg .b32 %temp; 
	mov.b64 	{%temp, %r46}, %fd12;
	}
	{
	.reg .b32 %temp; 
	mov.b64 	{%r45, %temp}, %fd12;
	}
	shr.u32 	%r16, %r46, 20;
	add.s32 	%r47, %r16, -54;
$L__BB1_2:
	add.s32 	%r48, %r47, -1023;
	and.b32  	%r17, %r46, -2146435073;
	or.b32  	%r18, %r17, 1072693248;
	mov.b64 	%fd107, {%r45, %r18};
	setp.lt.u32 	%p2, %r18, 1073127583;
	@%p2 bra 	$L__BB1_4;
	{
	.reg .b32 %temp; 
	mov.b64 	{%r19, %temp}, %fd107;
	}
	{
	.reg .b32 %temp; 
	mov.b64 	{%temp, %r20}, %fd107;
	}
	add.s32 	%r21, %r20, -1048576;
	mov.b64 	%fd107, {%r19, %r21};
	add.s32 	%r48, %r47, -1022;
$L__BB1_4:
	add.f64 	%fd13, %fd107, 0dBFF0000000000000;
	add.f64 	%fd14, %fd107, 0d3FF0000000000000;
	rcp.approx.ftz.f64 	%fd15, %fd14;
	neg.f64 	%fd16, %fd14;
	fma.rn.f64 	%fd17, %fd16, %fd15, 0d3FF0000000000000;
	fma.rn.f64 	%fd18, %fd17, %fd17, %fd17;
	fma.rn.f64 	%fd19, %fd18, %fd15, %fd15;
	mul.f64 	%fd20, %fd13, %fd19;
	fma.rn.f64 	%fd21, %fd13, %fd19, %fd20;
	mul.f64 	%fd22, %fd21, %fd21;
	fma.rn.f64 	%fd23, %fd22, 0d3EB0F5FF7D2CAFE2, 0d3ED0F5D241AD3B5A;
	fma.rn.f64 	%fd24, %fd23, %fd22, 0d3EF3B20A75488A3F;
	fma.rn.f64 	%fd25, %fd24, %fd22, 0d3F1745CDE4FAECD5;
	fma.rn.f64 	%fd26, %fd25, %fd22, 0d3F3C71C7258A578B;
	fma.rn.f64 	%fd27, %fd26, %fd22, 0d3F6249249242B910;
	fma.rn.f64 	%fd28, %fd27, %fd22, 0d3F89999999999DFB;
	sub.f64 	%fd29, %fd13, %fd21;
	add.f64 	%fd30, %fd29, %fd29;
	neg.f64 	%fd31, %fd21;
	fma.rn.f64 	%fd32, %fd31, %fd13, %fd30;
	mul.f64 	%fd33, %fd19, %fd32;
	fma.rn.f64 	%fd34, %fd22, %fd28, 0d3FB5555555555555;
	mov.f64 	%fd35, 0d3FB5555555555555;
	sub.f64 	%fd36, %fd35, %fd34;
	fma.rn.f64 	%fd37, %fd22, %fd28, %fd36;
	add.f64 	%fd38, %fd37, 0dBC46A4CB00B9E7B0;
	add.f64 	%fd39, %fd34, %fd38;
	sub.f64 	%fd40, %fd34, %fd39;
	add.f64 	%fd41, %fd38, %fd40;
	mul.rn.f64 	%fd42, %fd21, %fd21;
	neg.f64 	%fd43, %fd42;
	fma.rn.f64 	%fd44, %fd21, %fd21, %fd43;
	{
	.reg .b32 %temp; 
	mov.b64 	{%r22, %temp}, %fd33;
	}
	{
	.reg .b32 %temp; 
	mov.b64 	{%temp, %r23}, %fd33;
	}
	add.s32 	%r24, %r23, 1048576;
	mov.b64 	%fd45, {%r22, %r24};
	fma.rn.f64 	%fd46, %fd21, %fd45, %fd44;
	mul.rn.f64 	%fd47, %fd42, %fd21;
	neg.f64 	%fd48, %fd47;
	fma.rn.f64 	%fd49, %fd42, %fd21, %fd48;
	fma.rn.f64 	%fd50, %fd42, %fd33, %fd49;
	fma.rn.f64 	%fd51, %fd46, %fd21, %fd50;
	mul.rn.f64 	%fd52, %fd39, %fd47;
	neg.f64 	%fd53, %fd52;
	fma.rn.f64 	%fd54, %fd39, %fd47, %fd53;
	fma.rn.f64 	%fd55, %fd39, %fd51, %fd54;
	fma.rn.f64 	%fd56, %fd41, %fd47, %fd55;
	add.f64 	%fd57, %fd52, %fd56;
	sub.f64 	%fd58, %fd52, %fd57;
	add.f64 	%fd59, %fd56, %fd58;
	add.f64 	%fd60, %fd21, %fd57;
	sub.f64 	%fd61, %fd21, %fd60;
	add.f64 	%fd62, %fd57, %fd61;
	add.f64 	%fd63, %fd59, %fd62;
	add.f64 	%fd64, %fd33, %fd63;
	add.f64 	%fd65, %fd60, %fd64;
	sub.f64 	%fd66, %fd60, %fd65;
	add.f64 	%fd67, %fd64, %fd66;
	xor.b32  	%r25, %r48, -2147483648;
	mov.b32 	%r26, 1127219200;
	mov.b64 	%fd68, {%r25, %r26};
	mov.b32 	%r27, -2147483648;
	mov.b64 	%fd69, {%r27, %r26};
	sub.f64 	%fd70, %fd68, %fd69;
	fma.rn.f64 	%fd71, %fd70, 0d3FE62E42FEFA39EF, %fd65;
	fma.rn.f64 	%fd72, %fd70, 0dBFE62E42FEFA39EF, %fd71;
	sub.f64 	%fd73, %fd72, %fd65;
	sub.f64 	%fd74, %fd67, %fd73;
	fma.rn.f64 	%fd75, %fd70, 0d3C7ABC9E3B39803F, %fd74;
	add.f64 	%fd76, %fd71, %fd75;
	sub.f64 	%fd77, %fd71, %fd76;
	add.f64 	%fd78, %fd75, %fd77;
	{
	.reg .b32 %temp; 
	mov.b64 	{%temp, %r28}, %fd11;
	}
	{
	.reg .b32 %temp; 
	mov.b64 	{%r29, %temp}, %fd11;
	}
	shl.b32 	%r30, %r28, 1;
	setp.gt.u32 	%p3, %r30, -33554433;
	and.b32  	%r31, %r28, -15728641;
	selp.b32 	%r32, %r31, %r28, %p3;
	mov.b64 	%fd79, {%r29, %r32};
	mul.rn.f64 	%fd80, %fd76, %fd79;
	neg.f64 	%fd81, %fd80;
	fma.rn.f64 	%fd82, %fd76, %fd79, %fd81;
	fma.rn.f64 	%fd83, %fd78, %fd79, %fd82;
	add.f64 	%fd4, %fd80, %fd83;
	sub.f64 	%fd84, %fd80, %fd4;
	add.f64 	%fd5, %fd83, %fd84;
	fma.rn.f64 	%fd85, %fd4, 0d3FF71547652B82FE, 0d4338000000000000;
	{
	.reg .b32 %temp; 
	mov.b64 	{%r13, %temp}, %fd85;
	}
	mov.f64 	%fd86, 0dC338000000000000;
	add.rn.f64 	%fd87, %fd85, %fd86;
	fma.rn.f64 	%fd88, %fd87, 0dBFE62E42FEFA39EF, %fd4;
	fma.rn.f64 	%fd89, %fd87, 0dBC7ABC9E3B39803F, %fd88;
	fma.rn.f64 	%fd90, %fd89, 0d3E5ADE1569CE2BDF, 0d3E928AF3FCA213EA;
	fma.rn.f64 	%fd91, %fd90, %fd89, 0d3EC71DEE62401315;
	fma.rn.f64 	%fd92, %fd91, %fd89, 0d3EFA01997C89EB71;
	fma.rn.f64 	%fd93, %fd92, %fd89, 0d3F2A01A014761F65;
	fma.rn.f64 	%fd94, %fd93, %fd89, 0d3F56C16C1852B7AF;
	fma.rn.f64 	%fd95, %fd94, %fd89, 0d3F81111111122322;
	fma.rn.f64 	%fd96, %fd95, %fd89, 0d3FA55555555502A1;
	fma.rn.f64 	%fd97, %fd96, %fd89, 0d3FC5555555555511;
	fma.rn.f64 	%fd98, %fd97, %fd89, 0d3FE000000000000B;
	fma.rn.f64 	%fd99, %fd98, %fd89, 0d3FF0000000000000;
	fma.rn.f64 	%fd100, %fd99, %fd89, 0d3FF0000000000000;
	{
	.reg .b32 %temp; 
	mov.b64 	{%r14, %temp}, %fd100;
	}
	{
	.reg .b32 %temp; 
	mov.b64 	{%temp, %r15}, %fd100;
	}
	shl.b32 	%r33, %r13, 20;
	add.s32 	%r34, %r33, %r15;
	mov.b64 	%fd108, {%r14, %r34};
	{
	.reg .b32 %temp; 
	mov.b64 	{%temp, %r35}, %fd4;
	}
	mov.b32 	%f2, %r35;
	abs.f32 	%f1, %f2;
	setp.lt.f32 	%p4, %f1, 0f4086232B;
	@%p4 bra 	$L__BB1_7;
	setp.lt.f64 	%p5, %fd4, 0d0000000000000000;
	add.f64 	%fd101, %fd4, 0d7FF0000000000000;
	selp.f64 	%fd108, 0d0000000000000000, %fd101, %p5;
	setp.geu.f32 	%p6, %f1, 0f40874800;
	@%p6 bra 	$L__BB1_7;
	shr.u32 	%r36, %r13, 31;
	add.s32 	%r37, %r13, %r36;
	shr.s32 	%r38, %r37, 1;
	shl.b32 	%r39, %r38, 20;
	add.s32 	%r40, %r15, %r39;
	mov.b64 	%fd102, {%r14, %r40};
	sub.s32 	%r41, %r13, %r38;
	shl.b32 	%r42, %r41, 20;
	add.s32 	%r43, %r42, 1072693248;
	mov.b32 	%r44, 0;
	mov.b64 	%fd103, {%r44, %r43};
	mul.f64 	%fd108, %fd103, %fd102;
$L__BB1_7:
	abs.f64 	%fd104, %fd108;
	setp.eq.f64 	%p7, %fd104, 0d7FF0000000000000;
	fma.rn.f64 	%fd105, %fd108, %fd5, %fd108;
	selp.f64 	%fd106, %fd108, %fd105, %p7;
	st.param.f64 	[func_retval0], %fd106;
	ret;

}


// ===== COMPILED SASS (sm_100) =====

	.target	sm_100

	.elftype	@"ET_EXEC"


//--------------------- .note.nv.tkinfo           --------------------------
	.section	.note.nv.tkinfo,"",@"SHT_NOTE"
	.sectionflags	@"SHF_NOTE_NV_TKINFO"
	.tkinfo
        /*0018*/ 	.word	0x00000002
        /*0030*/ 	.string	""
        /*0030*/ 	.string	"ptxas"
        /*0030*/ 	.string	"Cuda compilation tools, release 13.0, V13.0.88"
        /*0030*/ 	.string	"Build cuda_13.0.r13.0/compiler.36424714_0"
        /*0030*/ 	.string	"-arch sm_100 -m 64 "



//--------------------- .note.nv.cuinfo           --------------------------
	.section	.note.nv.cuinfo,"",@"SHT_NOTE"
	.sectionflags	@"SHF_NOTE_NV_CUINFO"
        /*0018*/ 	.short	0x0002
        /*001a*/ 	.short	0x0064
        /*001c*/ 	.short	0x0082
	.zero		2


//--------------------- .nv.info                  --------------------------
	.section	.nv.info,"",@"SHT_CUDA_INFO"
	.align	4


	//----- nvinfo : EIATTR_REGCOUNT
	.align		4
        /*0000*/ 	.byte	0x04, 0x2f
        /*0002*/ 	.short	(.L_1 - .L_0)
	.align		4
.L_0:
        /*0004*/ 	.word	index@(_Z10divergenceiidPiddddPdS0_S0_S0_S0_S0_S0_S0_S0_S0_S0_S0_S0_S0_S0_S0_S0_S0_S0_S0_S0_S0_S0_S0_S0_S0_S0_S0_S0_S0_S0_S0_S0_S0_S0_S0_)
        /*0008*/ 	.word	0x00000090


	//----- nvinfo : EIATTR_FRAME_SIZE
	.align		4
.L_1:
        /*000c*/ 	.byte	0x04, 0x11
        /*000e*/ 	.short	(.L_3 - .L_2)
	.align		4
.L_2:
        /*0010*/ 	.word	index@($_Z10divergenceiidPiddddPdS0_S0_S0_S0_S0_S0_S0_S0_S0_S0_S0_S0_S0_S0_S0_S0_S0_S0_S0_S0_S0_S0_S0_S0_S0_S0_S0_S0_S0_S0_S0_S0_S0_S0_S0_$__internal_accurate_pow)
        /*0014*/ 	.word	0x00000000


	//----- nvinfo : EIATTR_FRAME_SIZE
	.align		4
.L_3:
        /*0018*/ 	.byte	0x04, 0x11
        /*001a*/ 	.short	(.L_5 - .L_4)
	.align		4
.L_4:
        /*001c*/ 	.word	index@($__internal_1_$__cuda_sm20_dsqrt_rn_f64_mediumpath_v1)
        /*0020*/ 	.word	0x00000000


	//----- nvinfo : EIATTR_FRAME_SIZE
	.align		4
.L_5:
        /*0024*/ 	.byte	0x04, 0x11
        /*0026*/ 	.short	(.L_7 - .L_6)
	.align		4
.L_6:
        /*0028*/ 	.word	index@($__internal_0_$__cuda_sm20_div_rn_f64_full)
        /*002c*/ 	.word	0x00000000


	//----- nvinfo : EIATTR_FRAME_SIZE
	.align		4
.L_7:
        /*0030*/ 	.byte	0x04, 0x11
        /*0032*/ 	.short	(.L_9 - .L_8)
	.align		4
.L_8:
        /*0034*/ 	.word	index@(_Z10divergenceiidPiddddPdS0_S0_S0_S0_S0_S0_S0_S0_S0_S0_S0_S0_S0_S0_S0_S0_S0_S0_S0_S0_S0_S0_S0_S0_S0_S0_S0_S0_S0_S0_S0_S0_S0_S0_S0_)
        /*0038*/ 	.word	0x00000000


	//----- nvinfo : EIATTR_MIN_STACK_SIZE
	.align		4
.L_9:
        /*003c*/ 	.byte	0x04, 0x12
        /*003e*/ 	.short	(.L_11 - .L_10)
	.align		4
.L_10:
        /*0040*/ 	.word	index@(_Z10divergenceiidPiddddPdS0_S0_S0_S0_S0_S0_S0_S0_S0_S0_S0_S0_S0_S0_S0_S0_S0_S0_S0_S0_S0_S0_S0_S0_S0_S0_S0_S0_S0_S0_S0_S0_S0_S0_S0_)
        /*0044*/ 	.word	0x00000000
.L_11:


//--------------------- .nv.compat                --------------------------
	.section	.nv.compat,"",@"SHT_CUDA_COMPAT_INFO"
	.align	4
        /*0000*/ 	.byte	0x02, 0x09, 0x00, 0x00, 0x02, 0x02, 0x01, 0x00, 0x02, 0x05, 0x05, 0x00, 0x03, 0x07, 0x01, 0x01
        /*0010*/ 	.byte	0x02, 0x03, 0x00, 0x00, 0x02, 0x06, 0x01, 0x00, 0x04, 0x0b, 0x08, 0x00, 0x01, 0x00, 0x00, 0x00
        /*0020*/ 	.byte	0x00, 0x00, 0x00, 0x00


//--------------------- .nv.info._Z10divergenceiidPiddddPdS0_S0_S0_S0_S0_S0_S0_S0_S0_S0_S0_S0_S0_S0_S0_S0_S0_S0_S0_S0_S0_S0_S0_S0_S0_S0_S0_S0_S0_S0_S0_S0_S0_S0_S0_ --------------------------
	.section	.nv.info._Z10divergenceiidPiddddPdS0_S0_S0_S0_S0_S0_S0_S0_S0_S0_S0_S0_S0_S0_S0_S0_S0_S0_S0_S0_S0_S0_S0_S0_S0_S0_S0_S0_S0_S0_S0_S0_S0_S0_S0_,"",@"SHT_CUDA_INFO"
	.sectionflags	@""
	.align	4


	//----- nvinfo : EIATTR_CUDA_API_VERSION
	.align		4
        /*0000*/ 	.byte	0x04, 0x37
        /*0002*/ 	.short	(.L_13 - .L_12)
.L_12:
        /*0004*/ 	.word	0x00000082


	//----- nvinfo : EIATTR_KPARAM_INFO
	.align		4
.L_13:
        /*0008*/ 	.byte	0x04, 0x17
        /*000a*/ 	.short	(.L_15 - .L_14)
.L_14:
        /*000c*/ 	.word	0x00000000
        /*0010*/ 	.short	0x002b
        /*0012*/ 	.short	0x0150
        /*0014*/ 	.byte	0x00, 0xf5, 0x21, 0x00


	//----- nvinfo : EIATTR_KPARAM_INFO
	.align		4
.L_15:
        /*0018*/ 	.byte	0x04, 0x17
        /*001a*/ 	.short	(.L_17 - .L_16)
.L_16:
        /*001c*/ 	.word	0x00000000
        /*0020*/ 	.short	0x002a
        /*0022*/ 	.short	0x0148
        /*0024*/ 	.byte	0x00, 0xf5, 0x21, 0x00


	//----- nvinfo : EIATTR_KPARAM_INFO
	.align		4
.L_17:
        /*0028*/ 	.byte	0x04, 0x17
        /*002a*/ 	.short	(.L_19 - .L_18)
.L_18:
        /*002c*/ 	.word	0x00000000
        /*0030*/ 	.short	0x0029
        /*0032*/ 	.short	0x0140
        /*0034*/ 	.byte	0x00, 0xf5, 0x21, 0x00


	//----- nvinfo : EIATTR_KPARAM_INFO
	.align		4
.L_19:
        /*0038*/ 	.byte	0x04, 0x17
        /*003a*/ 	.short	(.L_21 - .L_20)
.L_20:
        /*003c*/ 	.word	0x00000000
        /*0040*/ 	.short	0x0028
        /*0042*/ 	.short	0x0138
        /*0044*/ 	.byte	0x00, 0xf5, 0x21, 0x00


	//----- nvinfo : EIATTR_KPARAM_INFO
	.align		4
.L_21:
        /*0048*/ 	.byte	0x04, 0x17
        /*004a*/ 	.short	(.L_23 - .L_22)
.L_22:
        /*004c*/ 	.word	0x00000000
        /*0050*/ 	.short	0x0027
        /*0052*/ 	.short	0x0130
        /*0054*/ 	.byte	0x00, 0xf5, 0x21, 0x00


	//----- nvinfo : EIATTR_KPARAM_INFO
	.align		4
.L_23:
        /*0058*/ 	.byte	0x04, 0x17
        /*005a*/ 	.short	(.L_25 - .L_24)
.L_24:
        /*005c*/ 	.word	0x00000000
        /*0060*/ 	.short	0x0026
        /*0062*/ 	.short	0x0128
        /*0064*/ 	.byte	0x00, 0xf5, 0x21, 0x00


	//----- nvinfo : EIATTR_KPARAM_INFO
	.align		4
.L_25:
        /*0068*/ 	.byte	0x04, 0x17
        /*006a*/ 	.short	(.L_27 - .L_26)
.L_26:
        /*006c*/ 	.word	0x00000000
        /*0070*/ 	.short	0x0025
        /*0072*/ 	.short	0x0120
        /*0074*/ 	.byte	0x00, 0xf5, 0x21, 0x00


	//----- nvinfo : EIATTR_KPARAM_INFO
	.align		4
.L_27:
        /*0078*/ 	.byte	0x04, 0x17
        /*007a*/ 	.short	(.L_29 - .L_28)
.L_28:
        /*007c*/ 	.word	0x00000000
        /*0080*/ 	.short	0x0024
        /*0082*/ 	.short	0x0118
        /*0084*/ 	.byte	0x00, 0xf5, 0x21, 0x00


	//----- nvinfo : EIATTR_KPARAM_INFO
	.align		4
.L_29:
        /*0088*/ 	.byte	0x04, 0x17
        /*008a*/ 	.short	(.L_31 - .L_30)
.L_30:
        /*008c*/ 	.word	0x00000000
        /*0090*/ 	.short	0x0023
        /*0092*/ 	.short	0x0110
        /*0094*/ 	.byte	0x00, 0xf5, 0x21, 0x00


	//----- nvinfo : EIATTR_KPARAM_INFO
	.align		4
.L_31:
        /*0098*/ 	.byte	0x04, 0x17
        /*009a*/ 	.short	(.L_33 - .L_32)
.L_32:
        /*009c*/ 	.word	0x00000000
        /*00a0*/ 	.short	0x0022
        /*00a2*/ 	.short	0x0108
        /*00a4*/ 	.byte	0x00, 0xf5, 0x21, 0x00


	//----- nvinfo : EIATTR_KPARAM_INFO
	.align		4
.L_33:
        /*00a8*/ 	.byte	0x04, 0x17
        /*00aa*/ 	.short	(.L_35 - .L_34)
.L_34:
        /*00ac*/ 	.word	0x00000000
        /*00b0*/ 	.short	0x0021
        /*00b2*/ 	.short	0x0100
        /*00b4*/ 	.byte	0x00, 0xf5, 0x21, 0x00


	//----- nvinfo : EIATTR_KPARAM_INFO
	.align		4
.L_35:
        /*00b8*/ 	.byte	0x04, 0x17
        /*00ba*/ 	.short	(.L_37 - .L_36)
.L_36:
        /*00bc*/ 	.word	0x00000000
        /*00c0*/ 	.short	0x0020
        /*00c2*/ 	.short	0x00f8
        /*00c4*/ 	.byte	0x00, 0xf5, 0x21, 0x00


	//----- nvinfo : EIATTR_KPARAM_INFO
	.align		4
.L_37:
        /*00c8*/ 	.byte	0x04, 0x17
        /*00ca*/ 	.short	(.L_39 - .L_38)
.L_38:
        /*00cc*/ 	.word	0x00000000
        /*00d0*/ 	.short	0x001f
        /*00d2*/ 	.short	0x00f0
        /*00d4*/ 	.byte	0x00, 0xf5, 0x21, 0x00


	//----- nvinfo : EIATTR_KPARAM_INFO
	.align		4
.L_39:
        /*00d8*/ 	.byte	0x04, 0x17
        /*00da*/ 	.short	(.L_41 - .L_40)
.L_40:
        /*00dc*/ 	.word	0x00000000
        /*00e0*/ 	.short	0x001e
        /*00e2*/ 	.short	0x00e8
        /*00e4*/ 	.byte	0x00, 0xf5, 0x21, 0x00


	//----- nvinfo : EIATTR_KPARAM_INFO
	.align		4
.L_41:
        /*00e8*/ 	.byte	0x04, 0x17
        /*00ea*/ 	.short	(.L_43 - .L_42)
.L_42:
        /*00ec*/ 	.word	0x00000000
        /*00f0*/ 	.short	0x001d
        /*00f2*/ 	.short	0x00e0
        /*00f4*/ 	.byte	0x00, 0xf5, 0x21, 0x00


	//----- nvinfo : EIATTR_KPARAM_INFO
	.align		4
.L_43:
        /*00f8*/ 	.byte	0x04, 0x17
        /*00fa*/ 	.short	(.L_45 - .L_44)
.L_44:
        /*00fc*/ 	.word	0x00000000
        /*0100*/ 	.short	0x001c
        /*0102*/ 	.short	0x00d8
        /*0104*/ 	.byte	0x00, 0xf5, 0x21, 0x00


	//----- nvinfo : EIATTR_KPARAM_INFO
	.align		4
.L_45:
        /*0108*/ 	.byte	0x04, 0x17
        /*010a*/ 	.short	(.L_47 - .L_46)
.L_46:
        /*010c*/ 	.word	0x00000000
        /*0110*/ 	.short	0x001b
        /*0112*/ 	.short	0x00d0
        /*0114*/ 	.byte	0x00, 0xf5, 0x21, 0x00


	//----- nvinfo : EIATTR_KPARAM_INFO
	.align		4
.L_47:
        /*0118*/ 	.byte	0x04, 0x17
        /*011a*/ 	.short	(.L_49 - .L_48)
.L_48:
        /*011c*/ 	.word	0x00000000
        /*0120*/ 	.short	0x001a
        /*0122*/ 	.short	0x00c8
        /*0124*/ 	.byte	0x00, 0xf5, 0x21, 0x00


	//----- nvinfo : EIATTR_KPARAM_INFO
	.align		4
.L_49:
        /*0128*/ 	.byte	0x04, 0x17
        /*012a*/ 	.short	(.L_51 - .L_50)
.L_50:
        /*012c*/ 	.word	0x00000000
        /*0130*/ 	.short	0x0019
        /*0132*/ 	.short	0x00c0
        /*0134*/ 	.byte	0x00, 0xf5, 0x21, 0x00


	//----- nvinfo : EIATTR_KPARAM_INFO
	.align		4
.L_51:
        /*0138*/ 	.byte	0x04, 0x17
        /*013a*/ 	.short	(.L_53 - .L_52)
.L_52:
        /*013c*/ 	.word	0x00000000
        /*0140*/ 	.short	0x0018
        /*0142*/ 	.short	0x00b8
        /*0144*/ 	.byte	0x00, 0xf5, 0x21, 0x00


	//----- nvinfo : EIATTR_KPARAM_INFO
	.align		4
.L_53:
        /*0148*/ 	.byte	0x04, 0x17
        /*014a*/ 	.short	(.L_55 - .L_54)
.L_54:
        /*014c*/ 	.word	0x00000000
        /*0150*/ 	.short	0x0017
        /*0152*/ 	.short	0x00b0
        /*0154*/ 	.byte	0x00, 0xf5, 0x21, 0x00


	//----- nvinfo : EIATTR_KPARAM_INFO
	.align		4
.L_55:
        /*0158*/ 	.byte	0x04, 0x17
        /*015a*/ 	.short	(.L_57 - .L_56)
.L_56:
        /*015c*/ 	.word	0x00000000
        /*0160*/ 	.short	0x0016
        /*0162*/ 	.short	0x00a8
        /*0164*/ 	.byte	0x00, 0xf5, 0x21, 0x00


	//----- nvinfo : EIATTR_KPARAM_INFO
	.align		4
.L_57:
        /*0168*/ 	.byte	0x04, 0x17
        /*016a*/ 	.short	(.L_59 - .L_58)
.L_58:
        /*016c*/ 	.word	0x00000000
        /*0170*/ 	.short	0x0015
        /*0172*/ 	.short	0x00a0
        /*0174*/ 	.byte	0x00, 0xf5, 0x21, 0x00


	//----- nvinfo : EIATTR_KPARAM_INFO
	.align		4
.L_59:
        /*0178*/ 	.byte	0x04, 0x17
        /*017a*/ 	.short	(.L_61 - .L_60)
.L_60:
        /*017c*/ 	.word	0x00000000
        /*0180*/ 	.short	0x0014
        /*0182*/ 	.short	0x0098
        /*0184*/ 	.byte	0x00, 0xf5, 0x21, 0x00


	//----- nvinfo : EIATTR_KPARAM_INFO
	.align		4
.L_61:
        /*0188*/ 	.byte	0x04, 0x17
        /*018a*/ 	.short	(.L_63 - .L_62)
.L_62:
        /*018c*/ 	.word	0x00000000
        /*0190*/ 	.short	0x0013
        /*0192*/ 	.short	0x0090
        /*0194*/ 	.byte	0x00, 0xf5, 0x21, 0x00


	//----- nvinfo : EIATTR_KPARAM_INFO
	.align		4
.L_63:
        /*0198*/ 	.byte	0x04, 0x17
        /*019a*/ 	.short	(.L_65 - .L_64)
.L_64:
        /*019c*/ 	.word	0x00000000
        /*01a0*/ 	.short	0x0012
        /*01a2*/ 	.short	0x0088
        /*01a4*/ 	.byte	0x00, 0xf5, 0x21, 0x00


	//----- nvinfo : EIATTR_KPARAM_INFO
	.align		4
.L_65:
        /*01a8*/ 	.byte	0x04, 0x17
        /*01aa*/ 	.short	(.L_67 - .L_66)
.L_66:
        /*01ac*/ 	.word	0x00000000
        /*01b0*/ 	.short	0x0011
        /*01b2*/ 	.short	0x0080
        /*01b4*/ 	.byte	0x00, 0xf5, 0x21, 0x00


	//----- nvinfo : EIATTR_KPARAM_INFO
	.align		4
.L_67:
        /*01b8*/ 	.byte	0x04, 0x17
        /*01ba*/ 	.short	(.L_69 - .L_68)
.L_68:
        /*01bc*/ 	.word	0x00000000
        /*01c0*/ 	.short	0x0010
        /*01c2*/ 	.short	0x0078
        /*01c4*/ 	.byte	0x00, 0xf5, 0x21, 0x00


	//----- nvinfo : EIATTR_KPARAM_INFO
	.align		4
.L_69:
        /*01c8*/ 	.byte	0x04, 0x17
        /*01ca*/ 	.short	(.L_71 - .L_70)
.L_70:
        /*01cc*/ 	.word	0x00000000
        /*01d0*/ 	.short	0x000f
        /*01d2*/ 	.short	0x0070
        /*01d4*/ 	.byte	0x00, 0xf5, 0x21, 0x00


	//----- nvinfo : EIATTR_KPARAM_INFO
	.align		4
.L_71:
        /*01d8*/ 	.byte	0x04, 0x17
        /*01da*/ 	.short	(.L_73 - .L_72)
.L_72:
        /*01dc*/ 	.word	0x00000000
        /*01e0*/ 	.short	0x000e
        /*01e2*/ 	.short	0x0068
        /*01e4*/ 	.byte	0x00, 0xf5, 0x21, 0x00


	//----- nvinfo : EIATTR_KPARAM_INFO
	.align		4
.L_73:
        /*01e8*/ 	.byte	0x04, 0x17
        /*01ea*/ 	.short	(.L_75 - .L_74)
.L_74:
        /*01ec*/ 	.word	0x00000000
        /*01f0*/ 	.short	0x000d
        /*01f2*/ 	.short	0x0060
        /*01f4*/ 	.byte	0x00, 0xf5, 0x21, 0x00


	//----- nvinfo : EIATTR_KPARAM_INFO
	.align		4
.L_75:
        /*01f8*/ 	.byte	0x04, 0x17
        /*01fa*/ 	.short	(.L_77 - .L_76)
.L_76:
        /*01fc*/ 	.word	0x00000000
        /*0200*/ 	.short	0x000c
        /*0202*/ 	.short	0x0058
        /*0204*/ 	.byte	0x00, 0xf5, 0x21, 0x00


	//----- nvinfo : EIATTR_KPARAM_INFO
	.align		4
.L_77:
        /*0208*/ 	.byte	0x04, 0x17
        /*020a*/ 	.short	(.L_79 - .L_78)
.L_78:
        /*020c*/ 	.word	0x00000000
        /*0210*/ 	.short	0x000b
        /*0212*/ 	.short	0x0050
        /*0214*/ 	.byte	0x00, 0xf5, 0x21, 0x00


	//----- nvinfo : EIATTR_KPARAM_INFO
	.align		4
.L_79:
        /*0218*/ 	.byte	0x04, 0x17
        /*021a*/ 	.short	(.L_81 - .L_80)
.L_80:
        /*021c*/ 	.word	0x00000000
        /*0220*/ 	.short	0x000a
        /*0222*/ 	.short	0x0048
        /*0224*/ 	.byte	0x00, 0xf5, 0x21, 0x00


	//----- nvinfo : EIATTR_KPARAM_INFO
	.align		4
.L_81:
        /*0228*/ 	.byte	0x04, 0x17
        /*022a*/ 	.short	(.L_83 - .L_82)
.L_82:
        /*022c*/ 	.word	0x00000000
        /*0230*/ 	.short	0x0009
        /*0232*/ 	.short	0x0040
        /*0234*/ 	.byte	0x00, 0xf5, 0x21, 0x00


	//----- nvinfo : EIATTR_KPARAM_INFO
	.align		4
.L_83:
        /*0238*/ 	.byte	0x04, 0x17
        /*023a*/ 	.short	(.L_85 - .L_84)
.L_84:
        /*023c*/ 	.word	0x00000000
        /*0240*/ 	.short	0x0008
        /*0242*/ 	.short	0x0038
        /*0244*/ 	.byte	0x00, 0xf5, 0x21, 0x00


	//----- nvinfo : EIATTR_KPARAM_INFO
	.align		4
.L_85:
        /*0248*/ 	.byte	0x04, 0x17
        /*024a*/ 	.short	(.L_87 - .L_86)
.L_86:
        /*024c*/ 	.word	0x00000000
        /*0250*/ 	.short	0x0007
        /*0252*/ 	.short	0x0030
        /*0254*/ 	.byte	0x00, 0xf0, 0x21, 0x00


	//----- nvinfo : EIATTR_KPARAM_INFO
	.align		4
.L_87:
        /*0258*/ 	.byte	0x04, 0x17
        /*025a*/ 	.short	(.L_89 - .L_88)
.L_88:
        /*025c*/ 	.word	0x00000000
        /*0260*/ 	.short	0x0006
        /*0262*/ 	.short	0x0028
        /*0264*/ 	.byte	0x00, 0xf0, 0x21, 0x00


	//----- nvinfo : EIATTR_KPARAM_INFO
	.align		4
.L_89:
        /*0268*/ 	.byte	0x04, 0x17
        /*026a*/ 	.short	(.L_91 - .L_90)
.L_90:
        /*026c*/ 	.word	0x00000000
        /*0270*/ 	.short	0x0005
        /*0272*/ 	.short	0x0020
        /*0274*/ 	.byte	0x00, 0xf0, 0x21, 0x00


	//----- nvinfo : EIATTR_KPARAM_INFO
	.align		4
.L_91:
        /*0278*/ 	.byte	0x04, 0x17
        /*027a*/ 	.short	(.L_93 - .L_92)
.L_92:
        /*027c*/ 	.word	0x00000000
        /*0280*/ 	.short	0x0004
        /*0282*/ 	.short	0x0018
        /*0284*/ 	.byte	0x00, 0xf0, 0x21, 0x00


	//----- nvinfo : EIATTR_KPARAM_INFO
	.align		4
.L_93:
        /*0288*/ 	.byte	0x04, 0x17
        /*028a*/ 	.short	(.L_95 - .L_94)
.L_94:
        /*028c*/ 	.word	0x00000000
        /*0290*/ 	.short	0x0003
        /*0292*/ 	.short	0x0010
        /*0294*/ 	.byte	0x00, 0xf5, 0x21, 0x00


	//----- nvinfo : EIATTR_KPARAM_INFO
	.align		4
.L_95:
        /*0298*/ 	.byte	0x04, 0x17
        /*029a*/ 	.short	(.L_97 - .L_96)
.L_96:
        /*029c*/ 	.word	0x00000000
        /*02a0*/ 	.short	0x0002
        /*02a2*/ 	.short	0x0008
        /*02a4*/ 	.byte	0x00, 0xf0, 0x21, 0x00


	//----- nvinfo : EIATTR_KPARAM_INFO
	.align		4
.L_97:
        /*02a8*/ 	.byte	0x04, 0x17
        /*02aa*/ 	.short	(.L_99 - .L_98)
.L_98:
        /*02ac*/ 	.word	0x00000000
        /*02b0*/ 	.short	0x0001
        /*02b2*/ 	.short	0x0004
        /*02b4*/ 	.byte	0x00, 0xf0, 0x11, 0x00


	//----- nvinfo : EIATTR_KPARAM_INFO
	.align		4
.L_99:
        /*02b8*/ 	.byte	0x04, 0x17
        /*02ba*/ 	.short	(.L_101 - .L_100)
.L_100:
        /*02bc*/ 	.word	0x00000000
        /*02c0*/ 	.short	0x0000
        /*02c2*/ 	.short	0x0000
        /*02c4*/ 	.byte	0x00, 0xf0, 0x11, 0x00


	//----- nvinfo : EIATTR_SPARSE_MMA_MASK
	.align		4
.L_101:
        /*02c8*/ 	.byte	0x03, 0x50
        /*02ca*/ 	.short	0x0000


	//----- nvinfo : EIATTR_MAXREG_COUNT
	.align		4
        /*02cc*/ 	.byte	0x03, 0x1b
        /*02ce*/ 	.short	0x00ff


	//----- nvinfo : EIATTR_MERCURY_ISA_VERSION
	.align		4
        /*02d0*/ 	.byte	0x03, 0x5f
        /*02d2*/ 	.short	0x0101


	//----- nvinfo : EIATTR_VRC_CTA_INIT_COUNT
	.align		4
        /*02d4*/ 	.byte	0x02, 0x4a
	.zero		1
	.zero		1


	//----- nvinfo : EIATTR_EXIT_INSTR_OFFSETS
	.align		4
        /*02d8*/ 	.byte	0x04, 0x1c
        /*02da*/ 	.short	(.L_103 - .L_102)


	//   ....[0]....
.L_102:
        /*02dc*/ 	.word	0x00000080


	//   ....[1]....
        /*02e0*/ 	.word	0x0000b550


	//----- nvinfo : EIATTR_CRS_STACK_SIZE
	.align		4
.L_103:
        /*02e4*/ 	.byte	0x04, 0x1e
        /*02e6*/ 	.short	(.L_105 - .L_104)
.L_104:
        /*02e8*/ 	.word	0x00000000


	//----- nvinfo : EIATTR_CBANK_PARAM_SIZE
	.align		4
.L_105:
        /*02ec*/ 	.byte	0x03, 0x19
        /*02ee*/ 	.short	0x0158


	//----- nvinfo : EIATTR_PARAM_CBANK
	.align		4
        /*02f0*/ 	.byte	0x04, 0x0a
        /*02f2*/ 	.short	(.L_107 - .L_106)
	.align		4
.L_106:
        /*02f4*/ 	.word	index@(.nv.constant0._Z10divergenceiidPiddddPdS0_S0_S0_S0_S0_S0_S0_S0_S0_S0_S0_S0_S0_S0_S0_S0_S0_S0_S0_S0_S0_S0_S0_S0_S0_S0_S0_S0_S0_S0_S0_S0_S0_S0_S0_)
        /*02f8*/ 	.short	0x0380
        /*02fa*/ 	.short	0x0158


	//----- nvinfo : EIATTR_SW_WAR
	.align		4
.L_107:
        /*02fc*/ 	.byte	0x04, 0x36
        /*02fe*/ 	.short	(.L_109 - .L_108)
.L_108:
        /*0300*/ 	.word	0x00000008
.L_109:


//--------------------- .nv.callgraph             --------------------------
	.section	.nv.callgraph,"",@"SHT_CUDA_CALLGRAPH"
	.align	4
	.sectionentsize	8
	.align		4
        /*0000*/ 	.word	0x00000000
	.align		4
        /*0004*/ 	.word	0xffffffff
	.align		4
        /*0008*/ 	.word	0x00000000
	.align		4
        /*000c*/ 	.word	0xfffffffe
	.align		4
        /*0010*/ 	.word	0x00000000
	.align		4
        /*0014*/ 	.word	0xfffffffd
	.align		4
        /*0018*/ 	.word	0x00000000
	.align		4
        /*001c*/ 	.word	0xfffffffc


//--------------------- .text._Z10divergenceiidPiddddPdS0_S0_S0_S0_S0_S0_S0_S0_S0_S0_S0_S0_S0_S0_S0_S0_S0_S0_S0_S0_S0_S0_S0_S0_S0_S0_S0_S0_S0_S0_S0_S0_S0_S0_S0_ --------------------------
	.section	.text._Z10divergenceiidPiddddPdS0_S0_S0_S0_S0_S0_S0_S0_S0_S0_S0_S0_S0_S0_S0_S0_S0_S0_S0_S0_S0_S0_S0_S0_S0_S0_S0_S0_S0_S0_S0_S0_S0_S0_S0_,"ax",@progbits
	.align	128
        .global         _Z10divergenceiidPiddddPdS0_S0_S0_S0_S0_S0_S0_S0_S0_S0_S0_S0_S0_S0_S0_S0_S0_S0_S0_S0_S0_S0_S0_S0_S0_S0_S0_S0_S0_S0_S0_S0_S0_S0_S0_
        .type           _Z10divergenceiidPiddddPdS0_S0_S0_S0_S0_S0_S0_S0_S0_S0_S0_S0_S0_S0_S0_S0_S0_S0_S0_S0_S0_S0_S0_S0_S0_S0_S0_S0_S0_S0_S0_S0_S0_S0_S0_,@function
        .size           _Z10divergenceiidPiddddPdS0_S0_S0_S0_S0_S0_S0_S0_S0_S0_S0_S0_S0_S0_S0_S0_S0_S0_S0_S0_S0_S0_S0_S0_S0_S0_S0_S0_S0_S0_S0_S0_S0_S0_S0_,(.L_x_266 - _Z10divergenceiidPiddddPdS0_S0_S0_S0_S0_S0_S0_S0_S0_S0_S0_S0_S0_S0_S0_S0_S0_S0_S0_S0_S0_S0_S0_S0_S0_S0_S0_S0_S0_S0_S0_S0_S0_S0_S0_)
        .other          _Z10divergenceiidPiddddPdS0_S0_S0_S0_S0_S0_S0_S0_S0_S0_S0_S0_S0_S0_S0_S0_S0_S0_S0_S0_S0_S0_S0_S0_S0_S0_S0_S0_S0_S0_S0_S0_S0_S0_S0_,@"STO_CUDA_ENTRY STV_DEFAULT"
_Z10divergenceiidPiddddPdS0_S0_S0_S0_S0_S0_S0_S0_S0_S0_S0_S0_S0_S0_S0_S0_S0_S0_S0_S0_S0_S0_S0_S0_S0_S0_S0_S0_S0_S0_S0_S0_S0_S0_S0_:
.text._Z10divergenceiidPiddddPdS0_S0_S0_S0_S0_S0_S0_S0_S0_S0_S0_S0_S0_S0_S0_S0_S0_S0_S0_S0_S0_S0_S0_S0_S0_S0_S0_S0_S0_S0_S0_S0_S0_S0_S0_:
[----:B------:R-:W-:Y:S01]  /*0000*/  LDC R1, c[0x0][0x37c] ;  /* 0x0000df00ff017b82 */ /* 0x000fe20000000800 */
[----:B------:R-:W0:Y:S07]  /*0010*/  S2R R0, SR_TID.X ;  /* 0x0000000000007919 */ /* 0x000e2e0000002100 */
[----:B------:R-:W0:Y:S01]  /*0020*/  S2UR UR4, SR_CTAID.X ;  /* 0x00000000000479c3 */ /* 0x000e220000002500 */
[----:B------:R-:W1:Y:S07]  /*0030*/  LDCU UR5, c[0x0][0x380] ;  /* 0x00007000ff0577ac */ /* 0x000e6e0008000800 */
[----:B------:R-:W0:Y:S08]  /*0040*/  LDC R5, c[0x0][0x360] ;  /* 0x0000d800ff057b82 */ /* 0x000e300000000800 */
[----:B------:R-:W2:Y:S01]  /*0050*/  LDC.64 R2, c[0x0][0x390] ;  /* 0x0000e400ff027b82 */ /* 0x000ea20000000a00 */
[----:B0-----:R-:W-:-:S05]  /*0060*/  IMAD R5, R5, UR4, R0 ;  /* 0x0000000405057c24 */ /* 0x001fca000f8e0200 */
[----:B-1----:R-:W-:-:S13]  /*0070*/  ISETP.GE.AND P0, PT, R5, UR5, PT ;  /* 0x0000000505007c0c */ /* 0x002fda000bf06270 */
[----:B--2---:R-:W-:Y:S05]  /*0080*/  @P0 EXIT ;  /* 0x000000000000094d */ /* 0x004fea0003800000 */
[----:B------:R-:W0:Y:S01]  /*0090*/  LDCU.64 UR10, c[0x0][0x358] ;  /* 0x00006b00ff0a77ac */ /* 0x000e220008000a00 */
[C---:B------:R-:W-:Y:S01]  /*00a0*/  IMAD.WIDE R2, R5.reuse, 0x4, R2 ;  /* 0x0000000405027825 */ /* 0x040fe200078e0202 */
[----:B------:R-:W1:Y:S01]  /*00b0*/  LDC.64 R14, c[0x0][0x3b8] ;  /* 0x0000ee00ff0e7b82 */ /* 0x000e620000000a00 */
[----:B------:R-:W2:Y:S07]  /*00c0*/  LDCU UR8, c[0x0][0x384] ;  /* 0x00007080ff0877ac */ /* 0x000eae0008000800 */
[----:B------:R-:W3:Y:S01]  /*00d0*/  LDC.64 R16, c[0x0][0x3c0] ;  /* 0x0000f000ff107b82 */ /* 0x000ee20000000a00 */
[----:B0-----:R0:W5:Y:S07]  /*00e0*/  LDG.E R3, desc[UR10][R2.64] ;  /* 0x0000000a02037981 */ /* 0x00116e000c1e1900 */
[----:B------:R-:W4:Y:S01]  /*00f0*/  LDC.64 R18, c[0x0][0x3c8] ;  /* 0x0000f200ff127b82 */ /* 0x000f220000000a00 */
[----:B--2---:R-:W-:Y:S01]  /*0100*/  UISETP.GE.AND UP0, UPT, UR8, 0x1, UPT ;  /* 0x000000010800788c */ /* 0x004fe2000bf06270 */
[----:B-1----:R-:W-:-:S06]  /*0110*/  IMAD.WIDE R14, R5, 0x8, R14 ;  /* 0x00000008050e7825 */ /* 0x002fcc00078e020e */
[----:B------:R-:W1:Y:S01]  /*0120*/  LDC.64 R20, c[0x0][0x400] ;  /* 0x00010000ff147b82 */ /* 0x000e620000000a00 */
[----:B---3--:R-:W-:-:S07]  /*0130*/  IMAD.WIDE R16, R5, 0x8, R16 ;  /* 0x0000000805107825 */ /* 0x008fce00078e0210 */
[----:B------:R-:W2:Y:S08]  /*0140*/  LDC.64 R22, c[0x0][0x408] ;  /* 0x00010200ff167b82 */ /* 0x000eb00000000a00 */
[----:B------:R-:W3:Y:S01]  /*0150*/  LDC.64 R24, c[0x0][0x410] ;  /* 0x00010400ff187b82 */ /* 0x000ee20000000a00 */
[----:B----4-:R-:W-:-:S07]  /*0160*/  IMAD.WIDE R18, R5, 0x8, R18 ;  /* 0x0000000805127825 */ /* 0x010fce00078e0212 */
[----:B------:R-:W4:Y:S01]  /*0170*/  LDC.64 R26, c[0x0][0x448] ;  /* 0x00011200ff1a7b82 */ /* 0x000f220000000a00 */
[----:B-1----:R-:W-:-:S07]  /*0180*/  IMAD.WIDE R20, R5, 0x8, R20 ;  /* 0x0000000805147825 */ /* 0x002fce00078e0214 */
[----:B------:R-:W1:Y:S01]  /*0190*/  LDC.64 R28, c[0x0][0x450] ;  /* 0x00011400ff1c7b82 */ /* 0x000e620000000a00 */
[----:B--2---:R-:W-:-:S07]  /*01a0*/  IMAD.WIDE R22, R5, 0x8, R22 ;  /* 0x0000000805167825 */ /* 0x004fce00078e0216 */
[----:B------:R-:W2:Y:S01]  /*01b0*/  LDC.64 R30, c[0x0][0x458] ;  /* 0x00011600ff1e7b82 */ /* 0x000ea20000000a00 */
[----:B---3--:R-:W-:-:S07]  /*01c0*/  IMAD.WIDE R24, R5, 0x8, R24 ;  /* 0x0000000805187825 */ /* 0x008fce00078e0218 */
        /* <DEDUP_REMOVED lines=53> */
[----:B--2---:R-:W-:-:S04]  /*0520*/  IMAD.WIDE R78, R5, 0x8, R78 ;  /* 0x00000008054e7825 */ /* 0x004fc800078e024e */
[----:B---3--:R-:W-:-:S04]  /*0530*/  IMAD.WIDE R80, R5, 0x8, R80 ;  /* 0x0000000805507825 */ /* 0x008fc800078e0250 */
[----:B----4-:R-:W-:-:S04]  /*0540*/  IMAD.WIDE R82, R5, 0x8, R82 ;  /* 0x0000000805527825 */ /* 0x010fc800078e0252 */
[----:B-1----:R-:W-:Y:S01]  /*0550*/  IMAD.WIDE R84, R5, 0x8, R84 ;  /* 0x0000000805547825 */ /* 0x002fe200078e0254 */
[----:B0-----:R-:W-:Y:S06]  /*0560*/  BRA.U !UP0, `(.L_x_0) ;  /* 0x000000ad08dc7547 */ /* 0x001fec000b800000 */
[----:B------:R-:W5:Y:S04]  /*0570*/  LDG.E.64 R14, desc[UR10][R14.64] ;  /* 0x0000000a0e0e7981 */ /* 0x000f68000c1e1b00 */
        /* <DEDUP_REMOVED lines=34> */
[----:B------:R-:W5:Y:S01]  /*07a0*/  LDG.E.64 R84, desc[UR10][R84.64] ;  /* 0x0000000a54547981 */ /* 0x000f62000c1e1b00 */
[----:B------:R-:W-:Y:S01]  /*07b0*/  IMAD.MOV.U32 R0, RZ, RZ, 0x1 ;  /* 0x00000001ff007424 */ /* 0x000fe200078e00ff */
[----:B------:R-:W0:Y:S01]  /*07c0*/  LDCU.64 UR12, c[0x0][0x3a0] ;  /* 0x00007400ff0c77ac */ /* 0x000e220008000a00 */
[----:B------:R-:W1:Y:S01]  /*07d0*/  LDCU.64 UR14, c[0x0][0x3a8] ;  /* 0x00007500ff0e77ac */ /* 0x000e620008000a00 */
[----:B------:R-:W2:Y:S01]  /*07e0*/  LDCU.64 UR16, c[0x0][0x398] ;  /* 0x00007300ff1077ac */ /* 0x000ea20008000a00 */
[----:B------:R-:W3:Y:S01]  /*07f0*/  LDCU.64 UR18, c[0x0][0x3b0] ;  /* 0x00007600ff1277ac */ /* 0x000ee20008000a00 */
[----:B------:R-:W4:Y:S01]  /*0800*/  LDCU.64 UR20, c[0x0][0x388] ;  /* 0x00007100ff1477ac */ /* 0x000f220008000a00 */
[----:B------:R-:W-:-:S12]  /*0810*/  UIADD3 UR8, UPT, UPT, -UR8, URZ, URZ ;  /* 0x000000ff08087290 */ /* 0x000fd8000fffe1ff */
.L_x_252:
[----:B-----5:R-:W-:Y:S01]  /*0820*/  DADD R100, -R38, R14 ;  /* 0x0000000026647229 */ /* 0x020fe2000000010e */
[----:B------:R-:W-:Y:S01]  /*0830*/  BSSY.RECONVERGENT B0, `(.L_x_1) ;  /* 0x0000006000007945 */ /* 0x000fe20003800200 */
[----:B------:R-:W-:Y:S01]  /*0840*/  MOV R2, 0x890 ;  /* 0x0000089000027802 */ /* 0x000fe20000000f00 */
[----:B------:R-:W-:Y:S01]  /*0850*/  UMOV UR4, URZ ;  /* 0x000000ff00047c82 */ /* 0x000fe20008000000 */
[----:B------:R-:W-:-:S04]  /*0860*/  UMOV UR5, 0x40000000 ;  /* 0x4000000000057882 */ /* 0x000fc80000000000 */
[----:B------:R-:W-:-:S11]  /*0870*/  DADD R4, -RZ, |R100| ;  /* 0x00000000ff047229 */ /* 0x000fd60000000564 */
[----:B01234-:R-:W-:Y:S05]  /*0880*/  CALL.REL.NOINC `($_Z10divergenceiidPiddddPdS0_S0_S0_S0_S0_S0_S0_S0_S0_S0_S0_S0_S0_S0_S0_S0_S0_S0_S0_S0_S0_S0_S0_S0_S0_S0_S0_S0_S0_S0_S0_S0_S0_S0_S0_$__internal_accurate_pow) ;  /* 0x000000b400407944 */ /* 0x01ffea0003c00000 */
[----:B------:R-:W-:Y:S05]  /*0890*/  BSYNC.RECONVERGENT B0 ;  /* 0x0000000000007941 */ /* 0x000fea0003800200 */
.L_x_1:
[----:B------:R-:W-:Y:S01]  /*08a0*/  DADD R6, R100, 2 ;  /* 0x4000000064067429 */ /* 0x000fe20000000000 */
[----:B------:R-:W-:Y:S01]  /*08b0*/  BSSY.RECONVERGENT B0, `(.L_x_2) ;  /* 0x0000012000007945 */ /* 0x000fe20003800200 */
[----:B------:R-:W-:Y:S02]  /*08c0*/  DADD R102, -R40, R16 ;  /* 0x0000000028667229 */ /* 0x000fe40000000110 */
[C---:B------:R-:W-:Y:S02]  /*08d0*/  DSETP.NEU.AND P1, PT, R100.reuse, RZ, PT ;  /* 0x000000ff6400722a */ /* 0x040fe40003f2d000 */
[----:B------:R-:W-:-:S04]  /*08e0*/  DSETP.NEU.AND P0, PT, R100, 1, PT ;  /* 0x3ff000006400742a */ /* 0x000fc80003f0d000 */
[----:B------:R-:W-:Y:S01]  /*08f0*/  LOP3.LUT R6, R7, 0x7ff00000, RZ, 0xc0, !PT ;  /* 0x7ff0000007067812 */ /* 0x000fe200078ec0ff */
[----:B------:R-:W-:Y:S01]  /*0900*/  DADD R8, -RZ, |R102| ;  /* 0x00000000ff087229 */ /* 0x000fe20000000566 */
[----:B------:R-:W-:Y:S02]  /*0910*/  FSEL R7, R5, RZ, P1 ;  /* 0x000000ff05077208 */ /* 0x000fe40000800000 */
[----:B------:R-:W-:Y:S02]  /*0920*/  ISETP.NE.AND P2, PT, R6, 0x7ff00000, PT ;  /* 0x7ff000000600780c */ /* 0x000fe40003f45270 */
[----:B------:R-:W-:-:S05]  /*0930*/  FSEL R6, R4, RZ, P1 ;  /* 0x000000ff04067208 */ /* 0x000fca0000800000 */
[----:B------:R-:W-:Y:S02]  /*0940*/  IMAD.MOV.U32 R4, RZ, RZ, R8 ;  /* 0x000000ffff047224 */ /* 0x000fe400078e0008 */
[----:B------:R-:W-:-:S04]  /*0950*/  IMAD.MOV.U32 R5, RZ, RZ, R9 ;  /* 0x000000ffff057224 */ /* 0x000fc800078e0009 */
[----:B------:R-:W-:Y:S05]  /*0960*/  @P2 BRA `(.L_x_3) ;  /* 0x0000000000182947 */ /* 0x000fea0003800000 */
[----:B------:R-:W-:-:S14]  /*0970*/  DSETP.NAN.AND P1, PT, R100, R100, PT ;  /* 0x000000646400722a */ /* 0x000fdc0003f28000 */
[----:B------:R-:W-:Y:S01]  /*0980*/  @P1 DADD R6, R100, 2 ;  /* 0x4000000064061429 */ /* 0x000fe20000000000 */
[----:B------:R-:W-:Y:S10]  /*0990*/  @P1 BRA `(.L_x_3) ;  /* 0x00000000000c1947 */ /* 0x000ff40003800000 */
[----:B------:R-:W-:-:S14]  /*09a0*/  DSETP.NEU.AND P1, PT, |R100|, +INF , PT ;  /* 0x7ff000006400742a */ /* 0x000fdc0003f2d200 */
[----:B------:R-:W-:Y:S02]  /*09b0*/  @!P1 IMAD.MOV.U32 R6, RZ, RZ, 0x0 ;  /* 0x00000000ff069424 */ /* 0x000fe400078e00ff */
[----:B------:R-:W-:-:S07]  /*09c0*/  @!P1 IMAD.MOV.U32 R7, RZ, RZ, 0x7ff00000 ;  /* 0x7ff00000ff079424 */ /* 0x000fce00078e00ff */
.L_x_3:
[----:B------:R-:W-:Y:S05]  /*09d0*/  BSYNC.RECONVERGENT B0 ;  /* 0x0000000000007941 */ /* 0x000fea0003800200 */
.L_x_2:
[----:B------:R-:W-:Y:S01]  /*09e0*/  BSSY.RECONVERGENT B0, `(.L_x_4) ;  /* 0x0000006000007945 */ /* 0x000fe20003800200 */
[----:B------:R-:W-:Y:S01]  /*09f0*/  FSEL R86, R6, RZ, P0 ;  /* 0x000000ff06567208 */ /* 0x000fe20000000000 */
[----:B------:R-:W-:Y:S01]  /*0a00*/  UMOV UR5, 0x40000000 ;  /* 0x4000000000057882 */ /* 0x000fe20000000000 */
[----:B------:R-:W-:Y:S02]  /*0a10*/  FSEL R87, R7, 1.875, P0 ;  /* 0x3ff0000007577808 */ /* 0x000fe40000000000 */
[----:B------:R-:W-:-:S07]  /*0a20*/  MOV R2, 0xa40 ;  /* 0x00000a4000027802 */ /* 0x000fce0000000f00 */
[----:B------:R-:W-:Y:S05]  /*0a30*/  CALL.REL.NOINC `($_Z10divergenceiidPiddddPdS0_S0_S0_S0_S0_S0_S0_S0_S0_S0_S0_S0_S0_S0_S0_S0_S0_S0_S0_S0_S0_S0_S0_S0_S0_S0_S0_S0_S0_S0_S0_S0_S0_S0_S0_$__internal_accurate_pow) ;  /* 0x000000b000d47944 */ /* 0x000fea0003c00000 */
[----:B------:R-:W-:Y:S05]  /*0a40*/  BSYNC.RECONVERGENT B0 ;  /* 0x0000000000007941 */ /* 0x000fea0003800200 */
.L_x_4:
[----:B------:R-:W-:Y:S01]  /*0a50*/  DADD R6, R102, 2 ;  /* 0x4000000066067429 */ /* 0x000fe20000000000 */
[----:B------:R-:W-:Y:S01]  /*0a60*/  BSSY.RECONVERGENT B0, `(.L_x_5) ;  /* 0x0000010000007945 */ /* 0x000fe20003800200 */
[----:B------:R-:W-:Y:S02]  /*0a70*/  DADD R94, -R42, R18 ;  /* 0x000000002a5e7229 */ /* 0x000fe40000000112 */
[C---:B------:R-:W-:Y:S02]  /*0a80*/  DSETP.NEU.AND P1, PT, R102.reuse, RZ, PT ;  /* 0x000000ff6600722a */ /* 0x040fe40003f2d000 */
[----:B------:R-:W-:-:S04]  /*0a90*/  DSETP.NEU.AND P0, PT, R102, 1, PT ;  /* 0x3ff000006600742a */ /* 0x000fc80003f0d000 */
[----:B------:R-:W-:Y:S02]  /*0aa0*/  LOP3.LUT R6, R7, 0x7ff00000, RZ, 0xc0, !PT ;  /* 0x7ff0000007067812 */ /* 0x000fe400078ec0ff */
[----:B------:R-:W-:Y:S02]  /*0ab0*/  FSEL R4, R4, RZ, P1 ;  /* 0x000000ff04047208 */ /* 0x000fe40000800000 */
[----:B------:R-:W-:Y:S01]  /*0ac0*/  ISETP.NE.AND P2, PT, R6, 0x7ff00000, PT ;  /* 0x7ff000000600780c */ /* 0x000fe20003f45270 */
[----:B------:R-:W-:Y:S01]  /*0ad0*/  DADD R6, -RZ, |R94| ;  /* 0x00000000ff067229 */ /* 0x000fe2000000055e */
[----:B------:R-:W-:-:S11]  /*0ae0*/  FSEL R5, R5, RZ, P1 ;  /* 0x000000ff05057208 */ /* 0x000fd60000800000 */
[----:B------:R-:W-:Y:S05]  /*0af0*/  @P2 BRA `(.L_x_6) ;  /* 0x0000000000182947 */ /* 0x000fea0003800000 */
[----:B------:R-:W-:-:S14]  /*0b00*/  DSETP.NAN.AND P1, PT, R102, R102, PT ;  /* 0x000000666600722a */ /* 0x000fdc0003f28000 */
[----:B------:R-:W-:Y:S01]  /*0b10*/  @P1 DADD R4, R102, 2 ;  /* 0x4000000066041429 */ /* 0x000fe20000000000 */
[----:B------:R-:W-:Y:S10]  /*0b20*/  @P1 BRA `(.L_x_6) ;  /* 0x00000000000c1947 */ /* 0x000ff40003800000 */
[----:B------:R-:W-:-:S14]  /*0b30*/  DSETP.NEU.AND P1, PT, |R102|, +INF , PT ;  /* 0x7ff000006600742a */ /* 0x000fdc0003f2d200 */
[----:B------:R-:W-:Y:S02]  /*0b40*/  @!P1 IMAD.MOV.U32 R4, RZ, RZ, 0x0 ;  /* 0x00000000ff049424 */ /* 0x000fe400078e00ff */
[----:B------:R-:W-:-:S07]  /*0b50*/  @!P1 IMAD.MOV.U32 R5, RZ, RZ, 0x7ff00000 ;  /* 0x7ff00000ff059424 */ /* 0x000fce00078e00ff */
.L_x_6:
[----:B------:R-:W-:Y:S05]  /*0b60*/  BSYNC.RECONVERGENT B0 ;  /* 0x0000000000007941 */ /* 0x000fea0003800200 */
.L_x_5:
[----:B------:R-:W-:Y:S01]  /*0b70*/  FSEL R4, R4, RZ, P0 ;  /* 0x000000ff04047208 */ /* 0x000fe20000000000 */
[----:B------:R-:W-:Y:S01]  /*0b80*/  BSSY.RECONVERGENT B0, `(.L_x_7) ;  /* 0x0000008000007945 */ /* 0x000fe20003800200 */
[----:B------:R-:W-:Y:S01]  /*0b90*/  FSEL R5, R5, 1.875, P0 ;  /* 0x3ff0000005057808 */ /* 0x000fe20000000000 */
[----:B------:R-:W-:Y:S01]  /*0ba0*/  UMOV UR5, 0x40000000 ;  /* 0x4000000000057882 */ /* 0x000fe20000000000 */
[----:B------:R-:W-:-:S04]  /*0bb0*/  MOV R2, 0xc00 ;  /* 0x00000c0000027802 */ /* 0x000fc80000000f00 */
[----:B------:R-:W-:Y:S01]  /*0bc0*/  DADD R86, R86, R4 ;  /* 0x0000000056567229 */ /* 0x000fe20000000004 */
[----:B------:R-:W-:Y:S02]  /*0bd0*/  IMAD.MOV.U32 R4, RZ, RZ, R6 ;  /* 0x000000ffff047224 */ /* 0x000fe400078e0006 */
[----:B------:R-:W-:-:S08]  /*0be0*/  IMAD.MOV.U32 R5, RZ, RZ, R7 ;  /* 0x000000ffff057224 */ /* 0x000fd000078e0007 */
[----:B------:R-:W-:Y:S05]  /*0bf0*/  CALL.REL.NOINC `($_Z10divergenceiidPiddddPdS0_S0_S0_S0_S0_S0_S0_S0_S0_S0_S0_S0_S0_S0_S0_S0_S0_S0_S0_S0_S0_S0_S0_S0_S0_S0_S0_S0_S0_S0_S0_S0_S0_S0_S0_$__internal_accurate_pow) ;  /* 0x000000b000647944 */ /* 0x000fea0003c00000 */
[----:B------:R-:W-:Y:S05]  /*0c00*/  BSYNC.RECONVERGENT B0 ;  /* 0x0000000000007941 */ /* 0x000fea0003800200 */
.L_x_7:
[C---:B------:R-:W-:Y:S01]  /*0c10*/  DADD R6, R94.reuse, 2 ;  /* 0x400000005e067429 */ /* 0x040fe20000000000 */
[----:B------:R-:W-:Y:S01]  /*0c20*/  BSSY.RECONVERGENT B0, `(.L_x_8) ;  /* 0x000000e000007945 */ /* 0x000fe20003800200 */
[C---:B------:R-:W-:Y:S02]  /*0c30*/  DSETP.NEU.AND P1, PT, R94.reuse, RZ, PT ;  /* 0x000000ff5e00722a */ /* 0x040fe40003f2d000 */
[----:B------:R-:W-:-:S04]  /*0c40*/  DSETP.NEU.AND P0, PT, R94, 1, PT ;  /* 0x3ff000005e00742a */ /* 0x000fc80003f0d000 */
[----:B------:R-:W-:Y:S02]  /*0c50*/  FSEL R4, R4, RZ, P1 ;  /* 0x000000ff04047208 */ /* 0x000fe40000800000 */
[----:B------:R-:W-:Y:S02]  /*0c60*/  LOP3.LUT R6, R7, 0x7ff00000, RZ, 0xc0, !PT ;  /* 0x7ff0000007067812 */ /* 0x000fe400078ec0ff */
[----:B------:R-:W-:Y:S02]  /*0c70*/  FSEL R5, R5, RZ, P1 ;  /* 0x000000ff05057208 */ /* 0x000fe40000800000 */
[----:B------:R-:W-:-:S13]  /*0c80*/  ISETP.NE.AND P2, PT, R6, 0x7ff00000, PT ;  /* 0x7ff000000600780c */ /* 0x000fda0003f45270 */
[----:B------:R-:W-:Y:S05]  /*0c90*/  @P2 BRA `(.L_x_9) ;  /* 0x0000000000182947 */ /* 0x000fea0003800000 */
[----:B------:R-:W-:-:S14]  /*0ca0*/  DSETP.NAN.AND P1, PT, R94, R94, PT ;  /* 0x0000005e5e00722a */ /* 0x000fdc0003f28000 */
[----:B------:R-:W-:Y:S01]  /*0cb0*/  @P1 DADD R4, R94, 2 ;  /* 0x400000005e041429 */ /* 0x000fe20000000000 */
[----:B------:R-:W-:Y:S10]  /*0cc0*/  @P1 BRA `(.L_x_9) ;  /* 0x00000000000c1947 */ /* 0x000ff40003800000 */
[----:B------:R-:W-:-:S14]  /*0cd0*/  DSETP.NEU.AND P1, PT, |R94|, +INF , PT ;  /* 0x7ff000005e00742a */ /* 0x000fdc0003f2d200 */
[----:B------:R-:W-:Y:S02]  /*0ce0*/  @!P1 IMAD.MOV.U32 R4, RZ, RZ, 0x0 ;  /* 0x00000000ff049424 */ /* 0x000fe400078e00ff */
[----:B------:R-:W-:-:S07]  /*0cf0*/  @!P1 IMAD.MOV.U32 R5, RZ, RZ, 0x7ff00000 ;  /* 0x7ff00000ff059424 */ /* 0x000fce00078e00ff */
.L_x_9:
[----:B------:R-:W-:Y:S05]  /*0d00*/  BSYNC.RECONVERGENT B0 ;  /* 0x0000000000007941 */ /* 0x000fea0003800200 */
.L_x_8:
[----:B------:R-:W-:Y:S01]  /*0d10*/  FSEL R4, R4, RZ, P0 ;  /* 0x000000ff04047208 */ /* 0x000fe20000000000 */
[----:B------:R-:W-:Y:S01]  /*0d20*/  IMAD.MOV.U32 R9, RZ, RZ, 0x3fd80000 ;  /* 0x3fd80000ff097424 */ /* 0x000fe200078e00ff */
[----:B------:R-:W-:Y:S01]  /*0d30*/  FSEL R5, R5, 1.875, P0 ;  /* 0x3ff0000005057808 */ /* 0x000fe20000000000 */
[----:B------:R-:W-:Y:S01]  /*0d40*/  BSSY.RECONVERGENT B1, `(.L_x_10) ;  /* 0x000001b000017945 */ /* 0x000fe20003800200 */
[----:B------:R-:W-:-:S04]  /*0d50*/  MOV R8, 0x0 ;  /* 0x0000000000087802 */ /* 0x000fc80000000f00 */
[----:B------:R-:W-:-:S06]  /*0d60*/  DADD R86, R86, R4 ;  /* 0x0000000056567229 */ /* 0x000fcc0000000004 */
[----:B------:R-:W0:Y:S04]  /*0d70*/  MUFU.RSQ64H R5, R87 ;  /* 0x0000005700057308 */ /* 0x000e280000001c00 */
[----:B------:R-:W-:-:S05]  /*0d80*/  VIADD R4, R87, 0xfcb00000 ;  /* 0xfcb0000057047836 */ /* 0x000fca0000000000 */
[----:B------:R-:W-:Y:S01]  /*0d90*/  ISETP.GE.U32.AND P0, PT, R4, 0x7ca00000, PT ;  /* 0x7ca000000400780c */ /* 0x000fe20003f06070 */
[----:B0-----:R-:W-:-:S08]  /*0da0*/  DMUL R6, R4, R4 ;  /* 0x0000000404067228 */ /* 0x001fd00000000000 */
[----:B------:R-:W-:-:S08]  /*0db0*/  DFMA R6, R86, -R6, 1 ;  /* 0x3ff000005606742b */ /* 0x000fd00000000806 */
[----:B------:R-:W-:Y:S02]  /*0dc0*/  DFMA R8, R6, R8, 0.5 ;  /* 0x3fe000000608742b */ /* 0x000fe40000000008 */
[----:B------:R-:W-:-:S08]  /*0dd0*/  DMUL R6, R4, R6 ;  /* 0x0000000604067228 */ /* 0x000fd00000000000 */
[----:B------:R-:W-:-:S08]  /*0de0*/  DFMA R8, R8, R6, R4 ;  /* 0x000000060808722b */ /* 0x000fd00000000004 */
[----:B------:R-:W-:Y:S02]  /*0df0*/  DMUL R12, R86, R8 ;  /* 0x00000008560c7228 */ /* 0x000fe40000000000 */
[----:B------:R-:W-:Y:S02]  /*0e00*/  VIADD R7, R9, 0xfff00000 ;  /* 0xfff0000009077836 */ /* 0x000fe40000000000 */
[----:B------:R-:W-:-:S04]  /*0e10*/  IMAD.MOV.U32 R6, RZ, RZ, R8 ;  /* 0x000000ffff067224 */ /* 0x000fc800078e0008 */
[----:B------:R-:W-:-:S08]  /*0e20*/  DFMA R10, R12, -R12, R86 ;  /* 0x8000000c0c0a722b */ /* 0x000fd00000000056 */
[----:B------:R-:W-:Y:S01]  /*0e30*/  DFMA R88, R10, R6, R12 ;  /* 0x000000060a58722b */ /* 0x000fe2000000000c */
[----:B------:R-:W-:Y:S10]  /*0e40*/  @!P0 BRA `(.L_x_11) ;  /* 0x0000000000288947 */ /* 0x000ff40003800000 */
[----:B------:R-:W-:Y:S02]  /*0e50*/  IMAD.MOV.U32 R6, RZ, RZ, R8 ;  /* 0x000000ffff067224 */ /* 0x000fe400078e0008 */
[----:B------:R-:W-:Y:S01]  /*0e60*/  IMAD.MOV.U32 R8, RZ, RZ, R12 ;  /* 0x000000ffff087224 */ /* 0x000fe200078e000c */
[----:B------:R-:W-:Y:S01]  /*0e70*/  MOV R12, 0xed0 ;  /* 0x00000ed0000c7802 */ /* 0x000fe20000000f00 */
[----:B------:R-:W-:Y:S02]  /*0e80*/  IMAD.MOV.U32 R2, RZ, RZ, R4 ;  /* 0x000000ffff027224 */ /* 0x000fe400078e0004 */
[----:B------:R-:W-:Y:S02]  /*0e90*/  IMAD.MOV.U32 R9, RZ, RZ, R13 ;  /* 0x000000ffff097224 */ /* 0x000fe400078e000d */
[----:B------:R-:W-:Y:S02]  /*0ea0*/  IMAD.MOV.U32 R4, RZ, RZ, R86 ;  /* 0x000000ffff047224 */ /* 0x000fe400078e0056 */
[----:B------:R-:W-:-:S07]  /*0eb0*/  IMAD.MOV.U32 R5, RZ, RZ, R87 ;  /* 0x000000ffff057224 */ /* 0x000fce00078e0057 */
[----:B------:R-:W-:Y:S05]  /*0ec0*/  CALL.REL.NOINC `($__internal_1_$__cuda_sm20_dsqrt_rn_f64_mediumpath_v1) ;  /* 0x000000ac000c7944 */ /* 0x000fea0003c00000 */
[----:B------:R-:W-:Y:S02]  /*0ed0*/  IMAD.MOV.U32 R88, RZ, RZ, R4 ;  /* 0x000000ffff587224 */ /* 0x000fe400078e0004 */
[----:B------:R-:W-:-:S07]  /*0ee0*/  IMAD.MOV.U32 R89, RZ, RZ, R5 ;  /* 0x000000ffff597224 */ /* 0x000fce00078e0005 */
.L_x_11:
[----:B------:R-:W-:Y:S05]  /*0ef0*/  BSYNC.RECONVERGENT B1 ;  /* 0x0000000000017941 */ /* 0x000fea0003800200 */
.L_x_10:
[----:B------:R-:W-:Y:S01]  /*0f00*/  DADD R4, -RZ, |R88| ;  /* 0x00000000ff047229 */ /* 0x000fe20000000558 */
[----:B------:R-:W-:Y:S01]  /*0f10*/  BSSY.RECONVERGENT B0, `(.L_x_12) ;  /* 0x0000004000007945 */ /* 0x000fe20003800200 */
[----:B------:R-:W-:Y:S01]  /*0f20*/  MOV R2, 0xf50 ;  /* 0x00000f5000027802 */ /* 0x000fe20000000f00 */
[----:B------:R-:W-:-:S08]  /*0f30*/  UMOV UR5, 0x40080000 ;  /* 0x4008000000057882 */ /* 0x000fd00000000000 */
[----:B------:R-:W-:Y:S05]  /*0f40*/  CALL.REL.NOINC `($_Z10divergenceiidPiddddPdS0_S0_S0_S0_S0_S0_S0_S0_S0_S0_S0_S0_S0_S0_S0_S0_S0_S0_S0_S0_S0_S0_S0_S0_S0_S0_S0_S0_S0_S0_S0_S0_S0_S0_S0_$__internal_accurate_pow) ;  /* 0x000000ac00907944 */ /* 0x000fea0003c00000 */
[----:B------:R-:W-:Y:S05]  /*0f50*/  BSYNC.RECONVERGENT B0 ;  /* 0x0000000000007941 */ /* 0x000fea0003800200 */
.L_x_12:
[----:B------:R-:W-:Y:S01]  /*0f60*/  DADD R6, R88, 3 ;  /* 0x4008000058067429 */ /* 0x000fe20000000000 */
[----:B------:R-:W-:Y:S01]  /*0f70*/  IMAD.MOV.U32 R96, RZ, RZ, -0x66666666 ;  /* 0x9999999aff607424 */ /* 0x000fe200078e00ff */
[----:B------:R-:W-:Y:S01]  /*0f80*/  DADD R98, -R62, R14 ;  /* 0x000000003e627229 */ /* 0x000fe2000000010e */
[----:B------:R-:W-:Y:S01]  /*0f90*/  MOV R97, 0x40239999 ;  /* 0x4023999900617802 */ /* 0x000fe20000000f00 */
[----:B------:R-:W-:Y:S01]  /*0fa0*/  DADD R8, -RZ, -R4 ;  /* 0x00000000ff087229 */ /* 0x000fe20000000904 */
[----:B------:R-:W-:Y:S01]  /*0fb0*/  ISETP.GE.AND P0, PT, R89, RZ, PT ;  /* 0x000000ff5900720c */ /* 0x000fe20003f06270 */
[----:B------:R-:W-:Y:S01]  /*0fc0*/  DSETP.NEU.AND P2, PT, R86, RZ, PT ;  /* 0x000000ff5600722a */ /* 0x000fe20003f4d000 */
[----:B------:R-:W-:Y:S01]  /*0fd0*/  BSSY.RECONVERGENT B0, `(.L_x_13) ;  /* 0x0000015000007945 */ /* 0x000fe20003800200 */
[----:B------:R-:W-:Y:S02]  /*0fe0*/  DSETP.NEU.AND P1, PT, R88, 1, PT ;  /* 0x3ff000005800742a */ /* 0x000fe40003f2d000 */
[----:B------:R-:W-:Y:S01]  /*0ff0*/  LOP3.LUT R6, R7, 0x7ff00000, RZ, 0xc0, !PT ;  /* 0x7ff0000007067812 */ /* 0x000fe200078ec0ff */
[----:B------:R-:W-:-:S02]  /*1000*/  DMUL R96, R96, -UR12 ;  /* 0x8000000c60607c28 */ /* 0x000fc40008000000 */
[----:B------:R-:W-:Y:S01]  /*1010*/  DADD R10, -RZ, |R98| ;  /* 0x00000000ff0a7229 */ /* 0x000fe20000000562 */
[----:B------:R-:W-:Y:S02]  /*1020*/  ISETP.NE.AND P3, PT, R6, 0x7ff00000, PT ;  /* 0x7ff000000600780c */ /* 0x000fe40003f65270 */
[----:B------:R-:W-:Y:S02]  /*1030*/  FSEL R4, R8, R4, !P0 ;  /* 0x0000000408047208 */ /* 0x000fe40004000000 */
[----:B------:R-:W-:Y:S01]  /*1040*/  FSEL R5, R9, R5, !P0 ;  /* 0x0000000509057208 */ /* 0x000fe20004000000 */
[----:B------:R-:W-:Y:S01]  /*1050*/  DMUL R100, R100, R96 ;  /* 0x0000006064647228 */ /* 0x000fe20000000000 */
[----:B------:R-:W-:Y:S02]  /*1060*/  FSEL R6, R4, RZ, P2 ;  /* 0x000000ff04067208 */ /* 0x000fe40001000000 */
[----:B------:R-:W-:Y:S01]  /*1070*/  FSEL R7, R89, R5, !P2 ;  /* 0x0000000559077208 */ /* 0x000fe20005000000 */
[----:B------:R-:W-:-:S02]  /*1080*/  IMAD.MOV.U32 R4, RZ, RZ, R10 ;  /* 0x000000ffff047224 */ /* 0x000fc400078e000a */
[----:B------:R-:W-:Y:S02]  /*1090*/  IMAD.MOV.U32 R5, RZ, RZ, R11 ;  /* 0x000000ffff057224 */ /* 0x000fe400078e000b */
[----:B------:R-:W-:Y:S05]  /*10a0*/  @P3 BRA `(.L_x_14) ;  /* 0x00000000001c3947 */ /* 0x000fea0003800000 */
[----:B------:R-:W-:-:S14]  /*10b0*/  DSETP.GE.AND P2, PT, R86, RZ, PT ;  /* 0x000000ff5600722a */ /* 0x000fdc0003f46000 */
[----:B------:R-:W-:Y:S01]  /*10c0*/  @!P2 DADD R6, R88, 3 ;  /* 0x400800005806a429 */ /* 0x000fe20000000000 */
[----:B------:R-:W-:Y:S10]  /*10d0*/  @!P2 BRA `(.L_x_14) ;  /* 0x000000000010a947 */ /* 0x000ff40003800000 */
[----:B------:R-:W-:-:S14]  /*10e0*/  DSETP.NEU.AND P2, PT, |R88|, +INF , PT ;  /* 0x7ff000005800742a */ /* 0x000fdc0003f4d200 */
[----:B------:R-:W-:Y:S02]  /*10f0*/  @!P2 IMAD.MOV.U32 R2, RZ, RZ, -0x100000 ;  /* 0xfff00000ff02a424 */ /* 0x000fe400078e00ff */
[----:B------:R-:W-:-:S03]  /*1100*/  @!P2 IMAD.MOV.U32 R6, RZ, RZ, RZ ;  /* 0x000000ffff06a224 */ /* 0x000fc600078e00ff */
[----:B------:R-:W-:-:S07]  /*1110*/  @!P2 SEL R7, R2, 0x7ff00000, !P0 ;  /* 0x7ff000000207a807 */ /* 0x000fce0004000000 */
.L_x_14:
[----:B------:R-:W-:Y:S05]  /*1120*/  BSYNC.RECONVERGENT B0 ;  /* 0x0000000000007941 */ /* 0x000fea0003800200 */
.L_x_13:
[----:B------:R-:W-:Y:S01]  /*1130*/  BSSY.RECONVERGENT B0, `(.L_x_15) ;  /* 0x0000006000007945 */ /* 0x000fe20003800200 */
[----:B------:R-:W-:Y:S01]  /*1140*/  FSEL R92, R6, RZ, P1 ;  /* 0x000000ff065c7208 */ /* 0x000fe20000800000 */
[----:B------:R-:W-:Y:S01]  /*1150*/  UMOV UR5, 0x40000000 ;  /* 0x4000000000057882 */ /* 0x000fe20000000000 */
[----:B------:R-:W-:Y:S02]  /*1160*/  FSEL R93, R7, 1.875, P1 ;  /* 0x3ff00000075d7808 */ /* 0x000fe40000800000 */
[----:B------:R-:W-:-:S07]  /*1170*/  MOV R2, 0x1190 ;  /* 0x0000119000027802 */ /* 0x000fce0000000f00 */
[----:B------:R-:W-:Y:S05]  /*1180*/  CALL.REL.NOINC `($_Z10divergenceiidPiddddPdS0_S0_S0_S0_S0_S0_S0_S0_S0_S0_S0_S0_S0_S0_S0_S0_S0_S0_S0_S0_S0_S0_S0_S0_S0_S0_S0_S0_S0_S0_S0_S0_S0_S0_S0_$__internal_accurate_pow) ;  /* 0x000000ac00007944 */ /* 0x000fea0003c00000 */
[----:B------:R-:W-:Y:S05]  /*1190*/  BSYNC.RECONVERGENT B0 ;  /* 0x0000000000007941 */ /* 0x000fea0003800200 */
.L_x_15:
        /* <DEDUP_REMOVED lines=19> */
.L_x_17:
[----:B------:R-:W-:Y:S05]  /*12d0*/  BSYNC.RECONVERGENT B0 ;  /* 0x0000000000007941 */ /* 0x000fea0003800200 */
.L_x_16:
[----:B------:R-:W-:Y:S01]  /*12e0*/  BSSY.RECONVERGENT B0, `(.L_x_18) ;  /* 0x0000006000007945 */ /* 0x000fe20003800200 */
[----:B------:R-:W-:Y:S01]  /*12f0*/  FSEL R86, R6, RZ, P0 ;  /* 0x000000ff06567208 */ /* 0x000fe20000000000 */
[----:B------:R-:W-:Y:S01]  /*1300*/  UMOV UR5, 0x40000000 ;  /* 0x4000000000057882 */ /* 0x000fe20000000000 */
[----:B------:R-:W-:Y:S02]  /*1310*/  FSEL R87, R7, 1.875, P0 ;  /* 0x3ff0000007577808 */ /* 0x000fe40000000000 */
[----:B------:R-:W-:-:S07]  /*1320*/  MOV R2, 0x1340 ;  /* 0x0000134000027802 */ /* 0x000fce0000000f00 */
[----:B------:R-:W-:Y:S05]  /*1330*/  CALL.REL.NOINC `($_Z10divergenceiidPiddddPdS0_S0_S0_S0_S0_S0_S0_S0_S0_S0_S0_S0_S0_S0_S0_S0_S0_S0_S0_S0_S0_S0_S0_S0_S0_S0_S0_S0_S0_S0_S0_S0_S0_S0_S0_$__internal_accurate_pow) ;  /* 0x000000a800947944 */ /* 0x000fea0003c00000 */
[----:B------:R-:W-:Y:S05]  /*1340*/  BSYNC.RECONVERGENT B0 ;  /* 0x0000000000007941 */ /* 0x000fea0003800200 */
.L_x_18:
        /* <DEDUP_REMOVED lines=17> */
.L_x_20:
[----:B------:R-:W-:Y:S05]  /*1460*/  BSYNC.RECONVERGENT B0 ;  /* 0x0000000000007941 */ /* 0x000fea0003800200 */
.L_x_19:
        /* <DEDUP_REMOVED lines=10> */
.L_x_21:
        /* <DEDUP_REMOVED lines=13> */
[----:B------:R-:W-:Y:S01]  /*15e0*/  @!P1 MOV R4, 0x0 ;  /* 0x0000000000049802 */ /* 0x000fe20000000f00 */
[----:B------:R-:W-:-:S07]  /*15f0*/  @!P1 IMAD.MOV.U32 R5, RZ, RZ, 0x7ff00000 ;  /* 0x7ff00000ff059424 */ /* 0x000fce00078e00ff */
.L_x_23:
[----:B------:R-:W-:Y:S05]  /*1600*/  BSYNC.RECONVERGENT B0 ;  /* 0x0000000000007941 */ /* 0x000fea0003800200 */
.L_x_22:
[----:B------:R-:W-:Y:S01]  /*1610*/  FSEL R4, R4, RZ, P0 ;  /* 0x000000ff04047208 */ /* 0x000fe20000000000 */
[----:B------:R-:W-:Y:S01]  /*1620*/  IMAD.MOV.U32 R8, RZ, RZ, 0x0 ;  /* 0x00000000ff087424 */ /* 0x000fe200078e00ff */
[----:B------:R-:W-:Y:S01]  /*1630*/  FSEL R5, R5, 1.875, P0 ;  /* 0x3ff0000005057808 */ /* 0x000fe20000000000 */
[----:B------:R-:W-:Y:S01]  /*1640*/  IMAD.MOV.U32 R9, RZ, RZ, 0x3fd80000 ;  /* 0x3fd80000ff097424 */ /* 0x000fe200078e00ff */
[----:B------:R-:W-:Y:S04]  /*1650*/  BSSY.RECONVERGENT B1, `(.L_x_24) ;  /* 0x000001a000017945 */ /* 0x000fe80003800200 */
        /* <DEDUP_REMOVED lines=23> */
[----:B------:R-:W-:Y:S01]  /*17d0*/  MOV R104, R4 ;  /* 0x0000000400687202 */ /* 0x000fe20000000f00 */
[----:B------:R-:W-:-:S07]  /*17e0*/  IMAD.MOV.U32 R105, RZ, RZ, R5 ;  /* 0x000000ffff697224 */ /* 0x000fce00078e0005 */
.L_x_25:
[----:B------:R-:W-:Y:S05]  /*17f0*/  BSYNC.RECONVERGENT B1 ;  /* 0x0000000000017941 */ /* 0x000fea0003800200 */
.L_x_24:
[----:B------:R-:W-:Y:S01]  /*1800*/  DADD R4, -RZ, |R104| ;  /* 0x00000000ff047229 */ /* 0x000fe20000000568 */
[----:B------:R-:W-:Y:S01]  /*1810*/  BSSY.RECONVERGENT B0, `(.L_x_26) ;  /* 0x0000004000007945 */ /* 0x000fe20003800200 */
[----:B------:R-:W-:Y:S01]  /*1820*/  MOV R2, 0x1850 ;  /* 0x0000185000027802 */ /* 0x000fe20000000f00 */
[----:B------:R-:W-:-:S08]  /*1830*/  UMOV UR5, 0x40080000 ;  /* 0x4008000000057882 */ /* 0x000fd00000000000 */
[----:B------:R-:W-:Y:S05]  /*1840*/  CALL.REL.NOINC `($_Z10divergenceiidPiddddPdS0_S0_S0_S0_S0_S0_S0_S0_S0_S0_S0_S0_S0_S0_S0_S0_S0_S0_S0_S0_S0_S0_S0_S0_S0_S0_S0_S0_S0_S0_S0_S0_S0_S0_S0_$__internal_accurate_pow) ;  /* 0x000000a400507944 */ /* 0x000fea0003c00000 */
[----:B------:R-:W-:Y:S05]  /*1850*/  BSYNC.RECONVERGENT B0 ;  /* 0x0000000000007941 */ /* 0x000fea0003800200 */
.L_x_26:
[----:B------:R-:W-:Y:S01]  /*1860*/  DADD R6, R104, 3 ;  /* 0x4008000068067429 */ /* 0x000fe20000000000 */
[----:B------:R-:W-:Y:S01]  /*1870*/  ISETP.GE.AND P0, PT, R105, RZ, PT ;  /* 0x000000ff6900720c */ /* 0x000fe20003f06270 */
[----:B------:R-:W-:Y:S01]  /*1880*/  DADD R8, -RZ, -R4 ;  /* 0x00000000ff087229 */ /* 0x000fe20000000904 */
[----:B------:R-:W-:Y:S01]  /*1890*/  BSSY.RECONVERGENT B0, `(.L_x_27) ;  /* 0x0000011000007945 */ /* 0x000fe20003800200 */
[----:B------:R-:W-:Y:S02]  /*18a0*/  DSETP.NEU.AND P2, PT, R86, RZ, PT ;  /* 0x000000ff5600722a */ /* 0x000fe40003f4d000 */
[----:B------:R-:W-:-:S04]  /*18b0*/  DSETP.NEU.AND P1, PT, R104, 1, PT ;  /* 0x3ff000006800742a */ /* 0x000fc80003f2d000 */
[----:B------:R-:W-:Y:S02]  /*18c0*/  LOP3.LUT R6, R7, 0x7ff00000, RZ, 0xc0, !PT ;  /* 0x7ff0000007067812 */ /* 0x000fe400078ec0ff */
[----:B------:R-:W-:Y:S02]  /*18d0*/  FSEL R4, R8, R4, !P0 ;  /* 0x0000000408047208 */ /* 0x000fe40004000000 */
[----:B------:R-:W-:Y:S02]  /*18e0*/  ISETP.NE.AND P3, PT, R6, 0x7ff00000, PT ;  /* 0x7ff000000600780c */ /* 0x000fe40003f65270 */
[----:B------:R-:W-:Y:S02]  /*18f0*/  FSEL R5, R9, R5, !P0 ;  /* 0x0000000509057208 */ /* 0x000fe40004000000 */
[----:B------:R-:W-:Y:S02]  /*1900*/  FSEL R4, R4, RZ, P2 ;  /* 0x000000ff04047208 */ /* 0x000fe40001000000 */
[----:B------:R-:W-:-:S07]  /*1910*/  FSEL R5, R105, R5, !P2 ;  /* 0x0000000569057208 */ /* 0x000fce0005000000 */
        /* <DEDUP_REMOVED lines=8> */
.L_x_28:
[----:B------:R-:W-:Y:S05]  /*19a0*/  BSYNC.RECONVERGENT B0 ;  /* 0x0000000000007941 */ /* 0x000fea0003800200 */
.L_x_27:
[----:B------:R-:W-:Y:S01]  /*19b0*/  FSEL R105, R5, 1.875, P1 ;  /* 0x3ff0000005697808 */ /* 0x000fe20000800000 */
[----:B------:R-:W-:Y:S01]  /*19c0*/  IMAD.MOV.U32 R106, RZ, RZ, -0x66666666 ;  /* 0x9999999aff6a7424 */ /* 0x000fe200078e00ff */
[----:B------:R-:W-:Y:S01]  /*19d0*/  FSEL R104, R4, RZ, P1 ;  /* 0x000000ff04687208 */ /* 0x000fe20000800000 */
[----:B------:R-:W-:Y:S01]  /*19e0*/  IMAD.MOV.U32 R4, RZ, RZ, 0x1 ;  /* 0x00000001ff047424 */ /* 0x000fe200078e00ff */
[----:B------:R-:W0:Y:S01]  /*19f0*/  MUFU.RCP64H R5, R105 ;  /* 0x0000006900057308 */ /* 0x000e220000001800 */
[----:B------:R-:W-:Y:S01]  /*1a00*/  IMAD.MOV.U32 R107, RZ, RZ, 0x40239999 ;  /* 0x40239999ff6b7424 */ /* 0x000fe200078e00ff */
[----:B------:R-:W-:Y:S05]  /*1a10*/  BSSY.RECONVERGENT B1, `(.L_x_29) ;  /* 0x0000015000017945 */ /* 0x000fea0003800200 */
[----:B------:R-:W-:-:S08]  /*1a20*/  DMUL R106, R106, UR14 ;  /* 0x0000000e6a6a7c28 */ /* 0x000fd00008000000 */
[----:B------:R-:W-:Y:S02]  /*1a30*/  DMUL R8, R98, R106 ;  /* 0x0000006a62087228 */ /* 0x000fe40000000000 */
[----:B0-----:R-:W-:-:S08]  /*1a40*/  DFMA R6, -R104, R4, 1 ;  /* 0x3ff000006806742b */ /* 0x001fd00000000104 */
[----:B------:R-:W-:Y:S01]  /*1a50*/  DFMA R6, R6, R6, R6 ;  /* 0x000000060606722b */ /* 0x000fe20000000006 */
[----:B------:R-:W-:-:S07]  /*1a60*/  FSETP.GEU.AND P1, PT, |R9|, 6.5827683646048100446e-37, PT ;  /* 0x036000000900780b */ /* 0x000fce0003f2e200 */
[----:B------:R-:W-:-:S08]  /*1a70*/  DFMA R6, R4, R6, R4 ;  /* 0x000000060406722b */ /* 0x000fd00000000004 */
[----:B------:R-:W-:-:S08]  /*1a80*/  DFMA R4, -R104, R6, 1 ;  /* 0x3ff000006804742b */ /* 0x000fd00000000106 */
[----:B------:R-:W-:-:S08]  /*1a90*/  DFMA R4, R6, R4, R6 ;  /* 0x000000040604722b */ /* 0x000fd00000000006 */
[----:B------:R-:W-:-:S08]  /*1aa0*/  DMUL R86, R8, R4 ;  /* 0x0000000408567228 */ /* 0x000fd00000000000 */
[----:B------:R-:W-:-:S08]  /*1ab0*/  DFMA R6, -R104, R86, R8 ;  /* 0x000000566806722b */ /* 0x000fd00000000108 */
[----:B------:R-:W-:-:S10]  /*1ac0*/  DFMA R86, R4, R6, R86 ;  /* 0x000000060456722b */ /* 0x000fd40000000056 */
[----:B------:R-:W-:-:S05]  /*1ad0*/  FFMA R2, RZ, R105, R87 ;  /* 0x00000069ff027223 */ /* 0x000fca0000000057 */
[----:B------:R-:W-:-:S13]  /*1ae0*/  FSETP.GT.AND P0, PT, |R2|, 1.469367938527859385e-39, PT ;  /* 0x001000000200780b */ /* 0x000fda0003f04200 */
[----:B------:R-:W-:Y:S05]  /*1af0*/  @P0 BRA P1, `(.L_x_30) ;  /* 0x0000000000180947 */ /* 0x000fea0000800000 */
[----:B------:R-:W-:Y:S01]  /*1b00*/  IMAD.MOV.U32 R6, RZ, RZ, R104 ;  /* 0x000000ffff067224 */ /* 0x000fe200078e0068 */
[----:B------:R-:W-:Y:S01]  /*1b10*/  MOV R10, 0x1b40 ;  /* 0x00001b40000a7802 */ /* 0x000fe20000000f00 */
[----:B------:R-:W-:-:S07]  /*1b20*/  IMAD.MOV.U32 R7, RZ, RZ, R105 ;  /* 0x000000ffff077224 */ /* 0x000fce00078e0069 */
[----:B------:R-:W-:Y:S05]  /*1b30*/  CALL.REL.NOINC `($__internal_0_$__cuda_sm20_div_rn_f64_full) ;  /* 0x0000009800887944 */ /* 0x000fea0003c00000 */
[----:B------:R-:W-:Y:S02]  /*1b40*/  IMAD.MOV.U32 R86, RZ, RZ, R4 ;  /* 0x000000ffff567224 */ /* 0x000fe400078e0004 */
[----:B------:R-:W-:-:S07]  /*1b50*/  IMAD.MOV.U32 R87, RZ, RZ, R5 ;  /* 0x000000ffff577224 */ /* 0x000fce00078e0005 */
.L_x_30:
[----:B------:R-:W-:Y:S05]  /*1b60*/  BSYNC.RECONVERGENT B1 ;  /* 0x0000000000017941 */ /* 0x000fea0003800200 */
.L_x_29:
[----:B------:R-:W0:Y:S01]  /*1b70*/  MUFU.RCP64H R5, R93 ;  /* 0x0000005d00057308 */ /* 0x000e220000001800 */
[----:B------:R-:W-:Y:S01]  /*1b80*/  IMAD.MOV.U32 R4, RZ, RZ, 0x1 ;  /* 0x00000001ff047424 */ /* 0x000fe200078e00ff */
[----:B------:R-:W-:Y:S01]  /*1b90*/  FSETP.GEU.AND P1, PT, |R101|, 6.5827683646048100446e-37, PT ;  /* 0x036000006500780b */ /* 0x000fe20003f2e200 */
[----:B------:R-:W-:Y:S04]  /*1ba0*/  BSSY.RECONVERGENT B1, `(.L_x_31) ;  /* 0x0000012000017945 */ /* 0x000fe80003800200 */
[----:B0-----:R-:W-:-:S08]  /*1bb0*/  DFMA R6, -R92, R4, 1 ;  /* 0x3ff000005c06742b */ /* 0x001fd00000000104 */
[----:B------:R-:W-:-:S08]  /*1bc0*/  DFMA R6, R6, R6, R6 ;  /* 0x000000060606722b */ /* 0x000fd00000000006 */
        /* <DEDUP_REMOVED lines=10> */
[----:B------:R-:W-:Y:S01]  /*1c70*/  MOV R9, R101 ;  /* 0x0000006500097202 */ /* 0x000fe20000000f00 */
[----:B------:R-:W-:Y:S01]  /*1c80*/  IMAD.MOV.U32 R6, RZ, RZ, R92 ;  /* 0x000000ffff067224 */ /* 0x000fe200078e005c */
[----:B------:R-:W-:Y:S01]  /*1c90*/  MOV R10, 0x1cc0 ;  /* 0x00001cc0000a7802 */ /* 0x000fe20000000f00 */
[----:B------:R-:W-:-:S07]  /*1ca0*/  IMAD.MOV.U32 R7, RZ, RZ, R93 ;  /* 0x000000ffff077224 */ /* 0x000fce00078e005d */
[----:B------:R-:W-:Y:S05]  /*1cb0*/  CALL.REL.NOINC `($__internal_0_$__cuda_sm20_div_rn_f64_full) ;  /* 0x0000009800287944 */ /* 0x000fea0003c00000 */
.L_x_32:
[----:B------:R-:W-:Y:S05]  /*1cc0*/  BSYNC.RECONVERGENT B1 ;  /* 0x0000000000017941 */ /* 0x000fea0003800200 */
.L_x_31:
[----:B------:R-:W0:Y:S01]  /*1cd0*/  MUFU.RCP64H R7, R93 ;  /* 0x0000005d00077308 */ /* 0x000e220000001800 */
[----:B------:R-:W-:Y:S01]  /*1ce0*/  IMAD.MOV.U32 R6, RZ, RZ, 0x1 ;  /* 0x00000001ff067424 */ /* 0x000fe200078e00ff */
[----:B------:R-:W-:Y:S01]  /*1cf0*/  BSSY.RECONVERGENT B1, `(.L_x_33) ;  /* 0x0000015000017945 */ /* 0x000fe20003800200 */
[----:B------:R-:W-:-:S04]  /*1d00*/  DADD R86, R4, -R86 ;  /* 0x0000000004567229 */ /* 0x000fc80000000856 */
[----:B0-----:R-:W-:-:S08]  /*1d10*/  DFMA R8, -R92, R6, 1 ;  /* 0x3ff000005c08742b */ /* 0x001fd00000000106 */
[----:B------:R-:W-:-:S08]  /*1d20*/  DFMA R8, R8, R8, R8 ;  /* 0x000000080808722b */ /* 0x000fd00000000008 */
[----:B------:R-:W-:Y:S02]  /*1d30*/  DFMA R6, R6, R8, R6 ;  /* 0x000000080606722b */ /* 0x000fe40000000006 */
[----:B------:R-:W-:-:S06]  /*1d40*/  DMUL R8, R102, R96 ;  /* 0x0000006066087228 */ /* 0x000fcc0000000000 */
[----:B------:R-:W-:-:S04]  /*1d50*/  DFMA R10, -R92, R6, 1 ;  /* 0x3ff000005c0a742b */ /* 0x000fc80000000106 */
[----:B------:R-:W-:-:S04]  /*1d60*/  FSETP.GEU.AND P1, PT, |R9|, 6.5827683646048100446e-37, PT ;  /* 0x036000000900780b */ /* 0x000fc80003f2e200 */
        /* <DEDUP_REMOVED lines=13> */
.L_x_34:
[----:B------:R-:W-:Y:S05]  /*1e40*/  BSYNC.RECONVERGENT B1 ;  /* 0x0000000000017941 */ /* 0x000fea0003800200 */
.L_x_33:
[----:B------:R-:W0:Y:S01]  /*1e50*/  MUFU.RCP64H R5, R105 ;  /* 0x0000006900057308 */ /* 0x000e220000001800 */
[----:B------:R-:W-:Y:S01]  /*1e60*/  IMAD.MOV.U32 R4, RZ, RZ, 0x1 ;  /* 0x00000001ff047424 */ /* 0x000fe200078e00ff */
[----:B------:R-:W-:Y:S01]  /*1e70*/  DMUL R8, R88, R106 ;  /* 0x0000006a58087228 */ /* 0x000fe20000000000 */
[----:B------:R-:W-:Y:S09]  /*1e80*/  BSSY.RECONVERGENT B1, `(.L_x_35) ;  /* 0x0000011000017945 */ /* 0x000ff20003800200 */
[----:B------:R-:W-:Y:S01]  /*1e90*/  FSETP.GEU.AND P1, PT, |R9|, 6.5827683646048100446e-37, PT ;  /* 0x036000000900780b */ /* 0x000fe20003f2e200 */
        /* <DEDUP_REMOVED lines=15> */
.L_x_36:
[----:B------:R-:W-:Y:S05]  /*1f90*/  BSYNC.RECONVERGENT B1 ;  /* 0x0000000000017941 */ /* 0x000fea0003800200 */
.L_x_35:
[----:B------:R-:W0:Y:S01]  /*1fa0*/  MUFU.RCP64H R7, R93 ;  /* 0x0000005d00077308 */ /* 0x000e220000001800 */
[----:B------:R-:W-:Y:S01]  /*1fb0*/  IMAD.MOV.U32 R6, RZ, RZ, 0x1 ;  /* 0x00000001ff067424 */ /* 0x000fe200078e00ff */
[----:B------:R-:W-:Y:S01]  /*1fc0*/  BSSY.RECONVERGENT B1, `(.L_x_37) ;  /* 0x0000015000017945 */ /* 0x000fe20003800200 */
[----:B------:R-:W-:-:S04]  /*1fd0*/  DADD R88, -R4, R98 ;  /* 0x0000000004587229 */ /* 0x000fc80000000162 */
        /* <DEDUP_REMOVED lines=14> */
[----:B------:R-:W-:Y:S02]  /*20c0*/  MOV R7, R93 ;  /* 0x0000005d00077202 */ /* 0x000fe40000000f00 */
[----:B------:R-:W-:-:S07]  /*20d0*/  MOV R10, 0x20f0 ;  /* 0x000020f0000a7802 */ /* 0x000fce0000000f00 */
[----:B------:R-:W-:Y:S05]  /*20e0*/  CALL.REL.NOINC `($__internal_0_$__cuda_sm20_div_rn_f64_full) ;  /* 0x00000094001c7944 */ /* 0x000fea0003c00000 */
[----:B------:R-:W-:Y:S02]  /*20f0*/  IMAD.MOV.U32 R94, RZ, RZ, R4 ;  /* 0x000000ffff5e7224 */ /* 0x000fe400078e0004 */
[----:B------:R-:W-:-:S07]  /*2100*/  IMAD.MOV.U32 R95, RZ, RZ, R5 ;  /* 0x000000ffff5f7224 */ /* 0x000fce00078e0005 */
.L_x_38:
[----:B------:R-:W-:Y:S05]  /*2110*/  BSYNC.RECONVERGENT B1 ;  /* 0x0000000000017941 */ /* 0x000fea0003800200 */
.L_x_37:
        /* <DEDUP_REMOVED lines=20> */
.L_x_40:
[----:B------:R-:W-:Y:S05]  /*2260*/  BSYNC.RECONVERGENT B1 ;  /* 0x0000000000017941 */ /* 0x000fea0003800200 */
.L_x_39:
[----:B------:R-:W-:Y:S01]  /*2270*/  DADD R92, -R62, R38 ;  /* 0x000000003e5c7229 */ /* 0x000fe20000000126 */
[----:B------:R-:W-:Y:S01]  /*2280*/  BSSY.RECONVERGENT B0, `(.L_x_41) ;  /* 0x0000008000007945 */ /* 0x000fe20003800200 */
[----:B------:R-:W-:Y:S01]  /*2290*/  DADD R90, -R4, R94 ;  /* 0x00000000045a7229 */ /* 0x000fe2000000015e */
[----:B------:R-:W-:Y:S01]  /*22a0*/  MOV R2, 0x2300 ;  /* 0x0000230000027802 */ /* 0x000fe20000000f00 */
[----:B------:R-:W-:-:S04]  /*22b0*/  UMOV UR5, 0x40000000 ;  /* 0x4000000000057882 */ /* 0x000fc80000000000 */
[----:B------:R-:W-:-:S10]  /*22c0*/  DADD R6, -RZ, |R92| ;  /* 0x00000000ff067229 */ /* 0x000fd4000000055c */
[----:B------:R-:W-:Y:S02]  /*22d0*/  IMAD.MOV.U32 R4, RZ, RZ, R6 ;  /* 0x000000ffff047224 */ /* 0x000fe400078e0006 */
[----:B------:R-:W-:-:S07]  /*22e0*/  IMAD.MOV.U32 R5, RZ, RZ, R7 ;  /* 0x000000ffff057224 */ /* 0x000fce00078e0007 */
[----:B------:R-:W-:Y:S05]  /*22f0*/  CALL.REL.NOINC `($_Z10divergenceiidPiddddPdS0_S0_S0_S0_S0_S0_S0_S0_S0_S0_S0_S0_S0_S0_S0_S0_S0_S0_S0_S0_S0_S0_S0_S0_S0_S0_S0_S0_S0_S0_S0_S0_S0_S0_S0_$__internal_accurate_pow) ;  /* 0x0000009800a47944 */ /* 0x000fea0003c00000 */
[----:B------:R-:W-:Y:S05]  /*2300*/  BSYNC.RECONVERGENT B0 ;  /* 0x0000000000007941 */ /* 0x000fea0003800200 */
.L_x_41:
        /* <DEDUP_REMOVED lines=19> */
.L_x_43:
[----:B------:R-:W-:Y:S05]  /*2440*/  BSYNC.RECONVERGENT B0 ;  /* 0x0000000000007941 */ /* 0x000fea0003800200 */
.L_x_42:
[----:B------:R-:W-:Y:S01]  /*2450*/  BSSY.RECONVERGENT B0, `(.L_x_44) ;  /* 0x0000006000007945 */ /* 0x000fe20003800200 */
[----:B------:R-:W-:Y:S01]  /*2460*/  FSEL R92, R6, RZ, P0 ;  /* 0x000000ff065c7208 */ /* 0x000fe20000000000 */
[----:B------:R-:W-:Y:S01]  /*2470*/  UMOV UR5, 0x40000000 ;  /* 0x4000000000057882 */ /* 0x000fe20000000000 */
[----:B------:R-:W-:Y:S02]  /*2480*/  FSEL R93, R7, 1.875, P0 ;  /* 0x3ff00000075d7808 */ /* 0x000fe40000000000 */
[----:B------:R-:W-:-:S07]  /*2490*/  MOV R2, 0x24b0 ;  /* 0x000024b000027802 */ /* 0x000fce0000000f00 */
[----:B------:R-:W-:Y:S05]  /*24a0*/  CALL.REL.NOINC `($_Z10divergenceiidPiddddPdS0_S0_S0_S0_S0_S0_S0_S0_S0_S0_S0_S0_S0_S0_S0_S0_S0_S0_S0_S0_S0_S0_S0_S0_S0_S0_S0_S0_S0_S0_S0_S0_S0_S0_S0_$__internal_accurate_pow) ;  /* 0x0000009800387944 */ /* 0x000fea0003c00000 */
[----:B------:R-:W-:Y:S05]  /*24b0*/  BSYNC.RECONVERGENT B0 ;  /* 0x0000000000007941 */ /* 0x000fea0003800200 */
.L_x_44:
        /* <DEDUP_REMOVED lines=15> */
[----:B------:R-:W-:Y:S01]  /*25b0*/  @!P1 IMAD.MOV.U32 R4, RZ, RZ, 0x0 ;  /* 0x00000000ff049424 */ /* 0x000fe200078e00ff */
[----:B------:R-:W-:-:S07]  /*25c0*/  @!P1 MOV R5, 0x7ff00000 ;  /* 0x7ff0000000059802 */ /* 0x000fce0000000f00 */
.L_x_46:
[----:B------:R-:W-:Y:S05]  /*25d0*/  BSYNC.RECONVERGENT B0 ;  /* 0x0000000000007941 */ /* 0x000fea0003800200 */
.L_x_45:
        /* <DEDUP_REMOVED lines=10> */
.L_x_47:
        /* <DEDUP_REMOVED lines=15> */
.L_x_49:
[----:B------:R-:W-:Y:S05]  /*2770*/  BSYNC.RECONVERGENT B0 ;  /* 0x0000000000007941 */ /* 0x000fea0003800200 */
.L_x_48:
        /* <DEDUP_REMOVED lines=20> */
[----:B------:R-:W-:Y:S01]  /*28c0*/  IMAD.MOV.U32 R6, RZ, RZ, R8 ;  /* 0x000000ffff067224 */ /* 0x000fe200078e0008 */
[----:B------:R-:W-:Y:S01]  /*28d0*/  MOV R2, R4 ;  /* 0x0000000400027202 */ /* 0x000fe20000000f00 */
[----:B------:R-:W-:Y:S01]  /*28e0*/  IMAD.MOV.U32 R8, RZ, RZ, R12 ;  /* 0x000000ffff087224 */ /* 0x000fe200078e000c */
[----:B------:R-:W-:Y:S01]  /*28f0*/  MOV R12, 0x2940 ;  /* 0x00002940000c7802 */ /* 0x000fe20000000f00 */
[----:B------:R-:W-:Y:S02]  /*2900*/  IMAD.MOV.U32 R9, RZ, RZ, R13 ;  /* 0x000000ffff097224 */ /* 0x000fe400078e000d */
[----:B------:R-:W-:Y:S02]  /*2910*/  IMAD.MOV.U32 R4, RZ, RZ, R92 ;  /* 0x000000ffff047224 */ /* 0x000fe400078e005c */
[----:B------:R-:W-:-:S07]  /*2920*/  IMAD.MOV.U32 R5, RZ, RZ, R93 ;  /* 0x000000ffff057224 */ /* 0x000fce00078e005d */
[----:B------:R-:W-:Y:S05]  /*2930*/  CALL.REL.NOINC `($__internal_1_$__cuda_sm20_dsqrt_rn_f64_mediumpath_v1) ;  /* 0x0000009000707944 */ /* 0x000fea0003c00000 */
[----:B------:R-:W-:Y:S02]  /*2940*/  IMAD.MOV.U32 R94, RZ, RZ, R4 ;  /* 0x000000ffff5e7224 */ /* 0x000fe400078e0004 */
[----:B------:R-:W-:-:S07]  /*2950*/  IMAD.MOV.U32 R95, RZ, RZ, R5 ;  /* 0x000000ffff5f7224 */ /* 0x000fce00078e0005 */
.L_x_51:
[----:B------:R-:W-:Y:S05]  /*2960*/  BSYNC.RECONVERGENT B1 ;  /* 0x0000000000017941 */ /* 0x000fea0003800200 */
.L_x_50:
[----:B------:R-:W-:Y:S01]  /*2970*/  DADD R4, -RZ, |R94| ;  /* 0x00000000ff047229 */ /* 0x000fe2000000055e */
[----:B------:R-:W-:Y:S01]  /*2980*/  BSSY.RECONVERGENT B0, `(.L_x_52) ;  /* 0x0000004000007945 */ /* 0x000fe20003800200 */
[----:B------:R-:W-:Y:S01]  /*2990*/  MOV R2, 0x29c0 ;  /* 0x000029c000027802 */ /* 0x000fe20000000f00 */
[----:B------:R-:W-:-:S08]  /*29a0*/  UMOV UR5, 0x40080000 ;  /* 0x4008000000057882 */ /* 0x000fd00000000000 */
[----:B------:R-:W-:Y:S05]  /*29b0*/  CALL.REL.NOINC `($_Z10divergenceiidPiddddPdS0_S0_S0_S0_S0_S0_S0_S0_S0_S0_S0_S0_S0_S0_S0_S0_S0_S0_S0_S0_S0_S0_S0_S0_S0_S0_S0_S0_S0_S0_S0_S0_S0_S0_S0_$__internal_accurate_pow) ;  /* 0x0000009000f47944 */ /* 0x000fea0003c00000 */
[----:B------:R-:W-:Y:S05]  /*29c0*/  BSYNC.RECONVERGENT B0 ;  /* 0x0000000000007941 */ /* 0x000fea0003800200 */
.L_x_52:
[----:B------:R-:W-:Y:S01]  /*29d0*/  DADD R6, R94, 3 ;  /* 0x400800005e067429 */ /* 0x000fe20000000000 */
[----:B------:R-:W-:Y:S01]  /*29e0*/  ISETP.GE.AND P0, PT, R95, RZ, PT ;  /* 0x000000ff5f00720c */ /* 0x000fe20003f06270 */
[----:B------:R-:W-:Y:S01]  /*29f0*/  DADD R102, R38, -R14 ;  /* 0x0000000026667229 */ /* 0x000fe2000000080e */
[----:B------:R-:W-:Y:S01]  /*2a00*/  BSSY.RECONVERGENT B0, `(.L_x_53) ;  /* 0x0000015000007945 */ /* 0x000fe20003800200 */
[----:B------:R-:W-:Y:S02]  /*2a10*/  DADD R10, -RZ, -R4 ;  /* 0x00000000ff0a7229 */ /* 0x000fe40000000904 */
[----:B------:R-:W-:Y:S02]  /*2a20*/  DSETP.NEU.AND P2, PT, R92, RZ, PT ;  /* 0x000000ff5c00722a */ /* 0x000fe40003f4d000 */
[----:B------:R-:W-:Y:S02]  /*2a30*/  DSETP.NEU.AND P1, PT, R94, 1, PT ;  /* 0x3ff000005e00742a */ /* 0x000fe40003f2d000 */
[----:B------:R-:W-:Y:S01]  /*2a40*/  LOP3.LUT R6, R7, 0x7ff00000, RZ, 0xc0, !PT ;  /* 0x7ff0000007067812 */ /* 0x000fe200078ec0ff */
[----:B------:R-:W-:-:S03]  /*2a50*/  DADD R8, -RZ, |R102| ;  /* 0x00000000ff087229 */ /* 0x000fc60000000566 */
[----:B------:R-:W-:Y:S02]  /*2a60*/  ISETP.NE.AND P3, PT, R6, 0x7ff00000, PT ;  /* 0x7ff000000600780c */ /* 0x000fe40003f65270 */
[----:B------:R-:W-:Y:S02]  /*2a70*/  FSEL R4, R10, R4, !P0 ;  /* 0x000000040a047208 */ /* 0x000fe40004000000 */
[----:B------:R-:W-:Y:S02]  /*2a80*/  FSEL R5, R11, R5, !P0 ;  /* 0x000000050b057208 */ /* 0x000fe40004000000 */
[----:B------:R-:W-:Y:S01]  /*2a90*/  FSEL R6, R4, RZ, P2 ;  /* 0x000000ff04067208 */ /* 0x000fe20001000000 */
[----:B------:R-:W-:Y:S01]  /*2aa0*/  IMAD.MOV.U32 R4, RZ, RZ, R8 ;  /* 0x000000ffff047224 */ /* 0x000fe200078e0008 */
[----:B------:R-:W-:Y:S01]  /*2ab0*/  FSEL R7, R95, R5, !P2 ;  /* 0x000000055f077208 */ /* 0x000fe20005000000 */
[----:B------:R-:W-:-:S04]  /*2ac0*/  IMAD.MOV.U32 R5, RZ, RZ, R9 ;  /* 0x000000ffff057224 */ /* 0x000fc800078e0009 */
        /* <DEDUP_REMOVED lines=8> */
.L_x_54:
[----:B------:R-:W-:Y:S05]  /*2b50*/  BSYNC.RECONVERGENT B0 ;  /* 0x0000000000007941 */ /* 0x000fea0003800200 */
.L_x_53:
[----:B------:R-:W-:Y:S01]  /*2b60*/  BSSY.RECONVERGENT B0, `(.L_x_55) ;  /* 0x0000006000007945 */ /* 0x000fe20003800200 */
[----:B------:R-:W-:Y:S01]  /*2b70*/  FSEL R96, R6, RZ, P1 ;  /* 0x000000ff06607208 */ /* 0x000fe20000800000 */
[----:B------:R-:W-:Y:S01]  /*2b80*/  UMOV UR5, 0x40000000 ;  /* 0x4000000000057882 */ /* 0x000fe20000000000 */
[----:B------:R-:W-:Y:S02]  /*2b90*/  FSEL R97, R7, 1.875, P1 ;  /* 0x3ff0000007617808 */ /* 0x000fe40000800000 */
[----:B------:R-:W-:-:S07]  /*2ba0*/  MOV R2, 0x2bc0 ;  /* 0x00002bc000027802 */ /* 0x000fce0000000f00 */
[----:B------:R-:W-:Y:S05]  /*2bb0*/  CALL.REL.NOINC `($_Z10divergenceiidPiddddPdS0_S0_S0_S0_S0_S0_S0_S0_S0_S0_S0_S0_S0_S0_S0_S0_S0_S0_S0_S0_S0_S0_S0_S0_S0_S0_S0_S0_S0_S0_S0_S0_S0_S0_S0_$__internal_accurate_pow) ;  /* 0x0000009000747944 */ /* 0x000fea0003c00000 */
[----:B------:R-:W-:Y:S05]  /*2bc0*/  BSYNC.RECONVERGENT B0 ;  /* 0x0000000000007941 */ /* 0x000fea0003800200 */
.L_x_55:
[----:B------:R-:W-:Y:S01]  /*2bd0*/  DADD R6, R102, 2 ;  /* 0x4000000066067429 */ /* 0x000fe20000000000 */
[----:B------:R-:W-:Y:S01]  /*2be0*/  BSSY.RECONVERGENT B0, `(.L_x_56) ;  /* 0x0000012000007945 */ /* 0x000fe20003800200 */
[----:B------:R-:W-:Y:S02]  /*2bf0*/  DADD R94, R40, -R16 ;  /* 0x00000000285e7229 */ /* 0x000fe40000000810 */
        /* <DEDUP_REMOVED lines=16> */
.L_x_57:
[----:B------:R-:W-:Y:S05]  /*2d00*/  BSYNC.RECONVERGENT B0 ;  /* 0x0000000000007941 */ /* 0x000fea0003800200 */
.L_x_56:
[----:B------:R-:W-:Y:S01]  /*2d10*/  BSSY.RECONVERGENT B0, `(.L_x_58) ;  /* 0x0000006000007945 */ /* 0x000fe20003800200 */
[----:B------:R-:W-:Y:S01]  /*2d20*/  FSEL R92, R6, RZ, P0 ;  /* 0x000000ff065c7208 */ /* 0x000fe20000000000 */
[----:B------:R-:W-:Y:S01]  /*2d30*/  UMOV UR5, 0x40000000 ;  /* 0x4000000000057882 */ /* 0x000fe20000000000 */
[----:B------:R-:W-:Y:S02]  /*2d40*/  FSEL R93, R7, 1.875, P0 ;  /* 0x3ff00000075d7808 */ /* 0x000fe40000000000 */
[----:B------:R-:W-:-:S07]  /*2d50*/  MOV R2, 0x2d70 ;  /* 0x00002d7000027802 */ /* 0x000fce0000000f00 */
[----:B------:R-:W-:Y:S05]  /*2d60*/  CALL.REL.NOINC `($_Z10divergenceiidPiddddPdS0_S0_S0_S0_S0_S0_S0_S0_S0_S0_S0_S0_S0_S0_S0_S0_S0_S0_S0_S0_S0_S0_S0_S0_S0_S0_S0_S0_S0_S0_S0_S0_S0_S0_S0_$__internal_accurate_pow) ;  /* 0x0000009000087944 */ /* 0x000fea0003c00000 */
[----:B------:R-:W-:Y:S05]  /*2d70*/  BSYNC.RECONVERGENT B0 ;  /* 0x0000000000007941 */ /* 0x000fea0003800200 */
.L_x_58:
[----:B------:R-:W-:Y:S01]  /*2d80*/  DADD R6, R94, 2 ;  /* 0x400000005e067429 */ /* 0x000fe20000000000 */
[----:B------:R-:W-:Y:S01]  /*2d90*/  BSSY.RECONVERGENT B0, `(.L_x_59) ;  /* 0x0000010000007945 */ /* 0x000fe20003800200 */
[----:B------:R-:W-:Y:S02]  /*2da0*/  DADD R98, R42, -R18 ;  /* 0x000000002a627229 */ /* 0x000fe40000000812 */
        /* <DEDUP_REMOVED lines=12> */
[----:B------:R-:W-:Y:S01]  /*2e70*/  @!P1 MOV R4, 0x0 ;  /* 0x0000000000049802 */ /* 0x000fe20000000f00 */
[----:B------:R-:W-:-:S07]  /*2e80*/  @!P1 IMAD.MOV.U32 R5, RZ, RZ, 0x7ff00000 ;  /* 0x7ff00000ff059424 */ /* 0x000fce00078e00ff */
.L_x_60:
[----:B------:R-:W-:Y:S05]  /*2e90*/  BSYNC.RECONVERGENT B0 ;  /* 0x0000000000007941 */ /* 0x000fea0003800200 */
.L_x_59:
        /* <DEDUP_REMOVED lines=10> */
.L_x_61:
        /* <DEDUP_REMOVED lines=15> */
.L_x_63:
[----:B------:R-:W-:Y:S05]  /*3030*/  BSYNC.RECONVERGENT B0 ;  /* 0x0000000000007941 */ /* 0x000fea0003800200 */
.L_x_62:
        /* <DEDUP_REMOVED lines=30> */
.L_x_65:
[----:B------:R-:W-:Y:S05]  /*3220*/  BSYNC.RECONVERGENT B1 ;  /* 0x0000000000017941 */ /* 0x000fea0003800200 */
.L_x_64:
[----:B------:R-:W-:Y:S01]  /*3230*/  DADD R4, -RZ, |R106| ;  /* 0x00000000ff047229 */ /* 0x000fe2000000056a */
[----:B------:R-:W-:Y:S01]  /*3240*/  BSSY.RECONVERGENT B0, `(.L_x_66) ;  /* 0x0000004000007945 */ /* 0x000fe20003800200 */
[----:B------:R-:W-:Y:S01]  /*3250*/  MOV R2, 0x3280 ;  /* 0x0000328000027802 */ /* 0x000fe20000000f00 */
[----:B------:R-:W-:-:S08]  /*3260*/  UMOV UR5, 0x40080000 ;  /* 0x4008000000057882 */ /* 0x000fd00000000000 */
[----:B------:R-:W-:Y:S05]  /*3270*/  CALL.REL.NOINC `($_Z10divergenceiidPiddddPdS0_S0_S0_S0_S0_S0_S0_S0_S0_S0_S0_S0_S0_S0_S0_S0_S0_S0_S0_S0_S0_S0_S0_S0_S0_S0_S0_S0_S0_S0_S0_S0_S0_S0_S0_$__internal_accurate_pow) ;  /* 0x0000008800c47944 */ /* 0x000fea0003c00000 */
[----:B------:R-:W-:Y:S05]  /*3280*/  BSYNC.RECONVERGENT B0 ;  /* 0x0000000000007941 */ /* 0x000fea0003800200 */
.L_x_66:
        /* <DEDUP_REMOVED lines=20> */
.L_x_68:
[----:B------:R-:W-:Y:S05]  /*33d0*/  BSYNC.RECONVERGENT B0 ;  /* 0x0000000000007941 */ /* 0x000fea0003800200 */
.L_x_67:
        /* <DEDUP_REMOVED lines=25> */
[----:B------:R-:W-:Y:S01]  /*3570*/  MOV R92, R4 ;  /* 0x00000004005c7202 */ /* 0x000fe20000000f00 */
[----:B------:R-:W-:-:S07]  /*3580*/  IMAD.MOV.U32 R93, RZ, RZ, R5 ;  /* 0x000000ffff5d7224 */ /* 0x000fce00078e0005 */
.L_x_70:
[----:B------:R-:W-:Y:S05]  /*3590*/  BSYNC.RECONVERGENT B1 ;  /* 0x0000000000017941 */ /* 0x000fea0003800200 */
.L_x_69:
[----:B------:R-:W0:Y:S01]  /*35a0*/  MUFU.RCP64H R5, R97 ;  /* 0x0000006100057308 */ /* 0x000e220000001800 */
[----:B------:R-:W-:Y:S01]  /*35b0*/  IMAD.MOV.U32 R4, RZ, RZ, 0x1 ;  /* 0x00000001ff047424 */ /* 0x000fe200078e00ff */
[----:B------:R-:W-:Y:S01]  /*35c0*/  DADD R10, -R62, R38 ;  /* 0x000000003e0a7229 */ /* 0x000fe20000000126 */
[----:B------:R-:W-:Y:S01]  /*35d0*/  IMAD.MOV.U32 R102, RZ, RZ, -0x66666666 ;  /* 0x9999999aff667424 */ /* 0x000fe200078e00ff */
[----:B------:R-:W-:Y:S01]  /*35e0*/  BSSY.RECONVERGENT B1, `(.L_x_71) ;  /* 0x0000016000017945 */ /* 0x000fe20003800200 */
[----:B------:R-:W-:-:S06]  /*35f0*/  IMAD.MOV.U32 R103, RZ, RZ, 0x40239999 ;  /* 0x40239999ff677424 */ /* 0x000fcc00078e00ff */
[----:B------:R-:W-:Y:S02]  /*3600*/  DMUL R102, R102, -UR14 ;  /* 0x8000000e66667c28 */ /* 0x000fe40008000000 */
[----:B0-----:R-:W-:-:S06]  /*3610*/  DFMA R6, -R96, R4, 1 ;  /* 0x3ff000006006742b */ /* 0x001fcc0000000104 */
[----:B------:R-:W-:Y:S02]  /*3620*/  DMUL R10, R102, R10 ;  /* 0x0000000a660a7228 */ /* 0x000fe40000000000 */
[----:B------:R-:W-:-:S08]  /*3630*/  DFMA R6, R6, R6, R6 ;  /* 0x000000060606722b */ /* 0x000fd00000000006 */
[----:B------:R-:W-:Y:S01]  /*3640*/  FSETP.GEU.AND P1, PT, |R11|, 6.5827683646048100446e-37, PT ;  /* 0x036000000b00780b */ /* 0x000fe20003f2e200 */
        /* <DEDUP_REMOVED lines=11> */
[----:B------:R-:W-:Y:S02]  /*3700*/  IMAD.MOV.U32 R9, RZ, RZ, R11 ;  /* 0x000000ffff097224 */ /* 0x000fe400078e000b */
[----:B------:R-:W-:Y:S02]  /*3710*/  IMAD.MOV.U32 R6, RZ, RZ, R96 ;  /* 0x000000ffff067224 */ /* 0x000fe400078e0060 */
[----:B------:R-:W-:-:S07]  /*3720*/  IMAD.MOV.U32 R7, RZ, RZ, R97 ;  /* 0x000000ffff077224 */ /* 0x000fce00078e0061 */
[----:B------:R-:W-:Y:S05]  /*3730*/  CALL.REL.NOINC `($__internal_0_$__cuda_sm20_div_rn_f64_full) ;  /* 0x0000007c00887944 */ /* 0x000fea0003c00000 */
.L_x_72:
[----:B------:R-:W-:Y:S05]  /*3740*/  BSYNC.RECONVERGENT B1 ;  /* 0x0000000000017941 */ /* 0x000fea0003800200 */
.L_x_71:
        /* <DEDUP_REMOVED lines=21> */
[----:B------:R-:W-:Y:S01]  /*38a0*/  IMAD.MOV.U32 R104, RZ, RZ, R4 ;  /* 0x000000ffff687224 */ /* 0x000fe200078e0004 */
[----:B------:R-:W-:-:S07]  /*38b0*/  MOV R105, R5 ;  /* 0x0000000500697202 */ /* 0x000fce0000000f00 */
.L_x_74:
[----:B------:R-:W-:Y:S05]  /*38c0*/  BSYNC.RECONVERGENT B1 ;  /* 0x0000000000017941 */ /* 0x000fea0003800200 */
.L_x_73:
        /* <DEDUP_REMOVED lines=20> */
.L_x_76:
[----:B------:R-:W-:Y:S05]  /*3a10*/  BSYNC.RECONVERGENT B1 ;  /* 0x0000000000017941 */ /* 0x000fea0003800200 */
.L_x_75:
        /* <DEDUP_REMOVED lines=23> */
.L_x_78:
[----:B------:R-:W-:Y:S05]  /*3b90*/  BSYNC.RECONVERGENT B1 ;  /* 0x0000000000017941 */ /* 0x000fea0003800200 */
.L_x_77:
        /* <DEDUP_REMOVED lines=20> */
.L_x_80:
[----:B------:R-:W-:Y:S05]  /*3ce0*/  BSYNC.RECONVERGENT B1 ;  /* 0x0000000000017941 */ /* 0x000fea0003800200 */
.L_x_79:
[----:B------:R-:W-:Y:S01]  /*3cf0*/  DADD R100, R62, -R14 ;  /* 0x000000003e647229 */ /* 0x000fe2000000080e */
[----:B------:R-:W-:Y:S01]  /*3d00*/  BSSY.RECONVERGENT B0, `(.L_x_81) ;  /* 0x0000008000007945 */ /* 0x000fe20003800200 */
[----:B------:R-:W-:Y:S01]  /*3d10*/  DADD R96, -R4, R102 ;  /* 0x0000000004607229 */ /* 0x000fe20000000166 */
[----:B------:R-:W-:Y:S01]  /*3d20*/  MOV R2, 0x3d80 ;  /* 0x00003d8000027802 */ /* 0x000fe20000000f00 */
[----:B------:R-:W-:-:S04]  /*3d30*/  UMOV UR5, 0x40000000 ;  /* 0x4000000000057882 */ /* 0x000fc80000000000 */
[----:B------:R-:W-:-:S10]  /*3d40*/  DADD R6, -RZ, |R100| ;  /* 0x00000000ff067229 */ /* 0x000fd40000000564 */
[----:B------:R-:W-:Y:S01]  /*3d50*/  IMAD.MOV.U32 R4, RZ, RZ, R6 ;  /* 0x000000ffff047224 */ /* 0x000fe200078e0006 */
[----:B------:R-:W-:-:S07]  /*3d60*/  MOV R5, R7 ;  /* 0x0000000700057202 */ /* 0x000fce0000000f00 */
[----:B------:R-:W-:Y:S05]  /*3d70*/  CALL.REL.NOINC `($_Z10divergenceiidPiddddPdS0_S0_S0_S0_S0_S0_S0_S0_S0_S0_S0_S0_S0_S0_S0_S0_S0_S0_S0_S0_S0_S0_S0_S0_S0_S0_S0_S0_S0_S0_S0_S0_S0_S0_S0_$__internal_accurate_pow) ;  /* 0x0000008000047944 */ /* 0x000fea0003c00000 */
[----:B------:R-:W-:Y:S05]  /*3d80*/  BSYNC.RECONVERGENT B0 ;  /* 0x0000000000007941 */ /* 0x000fea0003800200 */
.L_x_81:
        /* <DEDUP_REMOVED lines=19> */
.L_x_83:
[----:B------:R-:W-:Y:S05]  /*3ec0*/  BSYNC.RECONVERGENT B0 ;  /* 0x0000000000007941 */ /* 0x000fea0003800200 */
.L_x_82:
[----:B------:R-:W-:Y:S01]  /*3ed0*/  BSSY.RECONVERGENT B0, `(.L_x_84) ;  /* 0x0000006000007945 */ /* 0x000fe20003800200 */
[----:B------:R-:W-:Y:S01]  /*3ee0*/  FSEL R100, R6, RZ, P0 ;  /* 0x000000ff06647208 */ /* 0x000fe20000000000 */
[----:B------:R-:W-:Y:S01]  /*3ef0*/  UMOV UR5, 0x40000000 ;  /* 0x4000000000057882 */ /* 0x000fe20000000000 */
[----:B------:R-:W-:Y:S02]  /*3f00*/  FSEL R101, R7, 1.875, P0 ;  /* 0x3ff0000007657808 */ /* 0x000fe40000000000 */
[----:B------:R-:W-:-:S07]  /*3f10*/  MOV R2, 0x3f30 ;  /* 0x00003f3000027802 */ /* 0x000fce0000000f00 */
[----:B------:R-:W-:Y:S05]  /*3f20*/  CALL.REL.NOINC `($_Z10divergenceiidPiddddPdS0_S0_S0_S0_S0_S0_S0_S0_S0_S0_S0_S0_S0_S0_S0_S0_S0_S0_S0_S0_S0_S0_S0_S0_S0_S0_S0_S0_S0_S0_S0_S0_S0_S0_S0_$__internal_accurate_pow) ;  /* 0x0000007c00987944 */ /* 0x000fea0003c00000 */
[----:B------:R-:W-:Y:S05]  /*3f30*/  BSYNC.RECONVERGENT B0 ;  /* 0x0000000000007941 */ /* 0x000fea0003800200 */
.L_x_84:
        /* <DEDUP_REMOVED lines=17> */
.L_x_86:
[----:B------:R-:W-:Y:S05]  /*4050*/  BSYNC.RECONVERGENT B0 ;  /* 0x0000000000007941 */ /* 0x000fea0003800200 */
.L_x_85:
        /* <DEDUP_REMOVED lines=10> */
.L_x_87:
        /* <DEDUP_REMOVED lines=15> */
.L_x_89:
[----:B------:R-:W-:Y:S05]  /*41f0*/  BSYNC.RECONVERGENT B0 ;  /* 0x0000000000007941 */ /* 0x000fea0003800200 */
.L_x_88:
        /* <DEDUP_REMOVED lines=30> */
.L_x_91:
[----:B------:R-:W-:Y:S05]  /*43e0*/  BSYNC.RECONVERGENT B1 ;  /* 0x0000000000017941 */ /* 0x000fea0003800200 */
.L_x_90:
[----:B------:R-:W-:Y:S01]  /*43f0*/  DADD R4, -RZ, |R102| ;  /* 0x00000000ff047229 */ /* 0x000fe20000000566 */
[----:B------:R-:W-:Y:S01]  /*4400*/  BSSY.RECONVERGENT B0, `(.L_x_92) ;  /* 0x0000004000007945 */ /* 0x000fe20003800200 */
[----:B------:R-:W-:Y:S01]  /*4410*/  MOV R2, 0x4440 ;  /* 0x0000444000027802 */ /* 0x000fe20000000f00 */
[----:B------:R-:W-:-:S08]  /*4420*/  UMOV UR5, 0x40080000 ;  /* 0x4008000000057882 */ /* 0x000fd00000000000 */
[----:B------:R-:W-:Y:S05]  /*4430*/  CALL.REL.NOINC `($_Z10divergenceiidPiddddPdS0_S0_S0_S0_S0_S0_S0_S0_S0_S0_S0_S0_S0_S0_S0_S0_S0_S0_S0_S0_S0_S0_S0_S0_S0_S0_S0_S0_S0_S0_S0_S0_S0_S0_S0_$__internal_accurate_pow) ;  /* 0x0000007800547944 */ /* 0x000fea0003c00000 */
[----:B------:R-:W-:Y:S05]  /*4440*/  BSYNC.RECONVERGENT B0 ;  /* 0x0000000000007941 */ /* 0x000fea0003800200 */
.L_x_92:
        /* <DEDUP_REMOVED lines=21> */
[----:B------:R-:W-:Y:S01]  /*45a0*/  @!P2 MOV R2, 0xfff00000 ;  /* 0xfff000000002a802 */ /* 0x000fe20000000f00 */
[----:B------:R-:W-:-:S03]  /*45b0*/  @!P2 IMAD.MOV.U32 R6, RZ, RZ, RZ ;  /* 0x000000ffff06a224 */ /* 0x000fc600078e00ff */
[----:B------:R-:W-:-:S07]  /*45c0*/  @!P2 SEL R7, R2, 0x7ff00000, !P0 ;  /* 0x7ff000000207a807 */ /* 0x000fce0004000000 */
.L_x_94:
[----:B------:R-:W-:Y:S05]  /*45d0*/  BSYNC.RECONVERGENT B0 ;  /* 0x0000000000007941 */ /* 0x000fea0003800200 */
.L_x_93:
[----:B------:R-:W-:Y:S01]  /*45e0*/  BSSY.RECONVERGENT B0, `(.L_x_95) ;  /* 0x0000006000007945 */ /* 0x000fe20003800200 */
[----:B------:R-:W-:Y:S01]  /*45f0*/  FSEL R102, R6, RZ, P1 ;  /* 0x000000ff06667208 */ /* 0x000fe20000800000 */
[----:B------:R-:W-:Y:S01]  /*4600*/  UMOV UR5, 0x40000000 ;  /* 0x4000000000057882 */ /* 0x000fe20000000000 */
[----:B------:R-:W-:Y:S02]  /*4610*/  FSEL R103, R7, 1.875, P1 ;  /* 0x3ff0000007677808 */ /* 0x000fe40000800000 */
[----:B------:R-:W-:-:S07]  /*4620*/  MOV R2, 0x4640 ;  /* 0x0000464000027802 */ /* 0x000fce0000000f00 */
[----:B------:R-:W-:Y:S05]  /*4630*/  CALL.REL.NOINC `($_Z10divergenceiidPiddddPdS0_S0_S0_S0_S0_S0_S0_S0_S0_S0_S0_S0_S0_S0_S0_S0_S0_S0_S0_S0_S0_S0_S0_S0_S0_S0_S0_S0_S0_S0_S0_S0_S0_S0_S0_$__internal_accurate_pow) ;  /* 0x0000007400d47944 */ /* 0x000fea0003c00000 */
[----:B------:R-:W-:Y:S05]  /*4640*/  BSYNC.RECONVERGENT B0 ;  /* 0x0000000000007941 */ /* 0x000fea0003800200 */
.L_x_95:
        /* <DEDUP_REMOVED lines=19> */
.L_x_97:
[----:B------:R-:W-:Y:S05]  /*4780*/  BSYNC.RECONVERGENT B0 ;  /* 0x0000000000007941 */ /* 0x000fea0003800200 */
.L_x_96:
[----:B------:R-:W-:Y:S01]  /*4790*/  BSSY.RECONVERGENT B0, `(.L_x_98) ;  /* 0x0000006000007945 */ /* 0x000fe20003800200 */
[----:B------:R-:W-:Y:S01]  /*47a0*/  FSEL R110, R6, RZ, P0 ;  /* 0x000000ff066e7208 */ /* 0x000fe20000000000 */
[----:B------:R-:W-:Y:S01]  /*47b0*/  UMOV UR5, 0x40000000 ;  /* 0x4000000000057882 */ /* 0x000fe20000000000 */
[----:B------:R-:W-:Y:S02]  /*47c0*/  FSEL R111, R7, 1.875, P0 ;  /* 0x3ff00000076f7808 */ /* 0x000fe40000000000 */
[----:B------:R-:W-:-:S07]  /*47d0*/  MOV R2, 0x47f0 ;  /* 0x000047f000027802 */ /* 0x000fce0000000f00 */
[----:B------:R-:W-:Y:S05]  /*47e0*/  CALL.REL.NOINC `($_Z10divergenceiidPiddddPdS0_S0_S0_S0_S0_S0_S0_S0_S0_S0_S0_S0_S0_S0_S0_S0_S0_S0_S0_S0_S0_S0_S0_S0_S0_S0_S0_S0_S0_S0_S0_S0_S0_S0_S0_$__internal_accurate_pow) ;  /* 0x0000007400687944 */ /* 0x000fea0003c00000 */
[----:B------:R-:W-:Y:S05]  /*47f0*/  BSYNC.RECONVERGENT B0 ;  /* 0x0000000000007941 */ /* 0x000fea0003800200 */
.L_x_98:
        /* <DEDUP_REMOVED lines=17> */
.L_x_100:
[----:B------:R-:W-:Y:S05]  /*4910*/  BSYNC.RECONVERGENT B0 ;  /* 0x0000000000007941 */ /* 0x000fea0003800200 */
.L_x_99:
        /* <DEDUP_REMOVED lines=10> */
.L_x_101:
        /* <DEDUP_REMOVED lines=15> */
.L_x_103:
[----:B------:R-:W-:Y:S05]  /*4ab0*/  BSYNC.RECONVERGENT B0 ;  /* 0x0000000000007941 */ /* 0x000fea0003800200 */
.L_x_102:
        /* <DEDUP_REMOVED lines=30> */
.L_x_105:
[----:B------:R-:W-:Y:S05]  /*4ca0*/  BSYNC.RECONVERGENT B1 ;  /* 0x0000000000017941 */ /* 0x000fea0003800200 */
.L_x_104:
[----:B------:R-:W-:Y:S01]  /*4cb0*/  DADD R4, -RZ, |R112| ;  /* 0x00000000ff047229 */ /* 0x000fe20000000570 */
[----:B------:R-:W-:Y:S01]  /*4cc0*/  BSSY.RECONVERGENT B0, `(.L_x_106) ;  /* 0x0000004000007945 */ /* 0x000fe20003800200 */
[----:B------:R-:W-:Y:S01]  /*4cd0*/  MOV R2, 0x4d00 ;  /* 0x00004d0000027802 */ /* 0x000fe20000000f00 */
[----:B------:R-:W-:-:S08]  /*4ce0*/  UMOV UR5, 0x40080000 ;  /* 0x4008000000057882 */ /* 0x000fd00000000000 */
[----:B------:R-:W-:Y:S05]  /*4cf0*/  CALL.REL.NOINC `($_Z10divergenceiidPiddddPdS0_S0_S0_S0_S0_S0_S0_S0_S0_S0_S0_S0_S0_S0_S0_S0_S0_S0_S0_S0_S0_S0_S0_S0_S0_S0_S0_S0_S0_S0_S0_S0_S0_S0_S0_$__internal_accurate_pow) ;  /* 0x0000007000247944 */ /* 0x000fea0003c00000 */
[----:B------:R-:W-:Y:S05]  /*4d00*/  BSYNC.RECONVERGENT B0 ;  /* 0x0000000000007941 */ /* 0x000fea0003800200 */
.L_x_106:
        /* <DEDUP_REMOVED lines=17> */
[----:B------:R-:W-:Y:S01]  /*4e20*/  @!P2 IMAD.MOV.U32 R2, RZ, RZ, -0x100000 ;  /* 0xfff00000ff02a424 */ /* 0x000fe200078e00ff */
[----:B------:R-:W-:-:S04]  /*4e30*/  @!P2 MOV R4, RZ ;  /* 0x000000ff0004a202 */ /* 0x000fc80000000f00 */
[----:B------:R-:W-:-:S07]  /*4e40*/  @!P2 SEL R5, R2, 0x7ff00000, !P0 ;  /* 0x7ff000000205a807 */ /* 0x000fce0004000000 */
.L_x_108:
[----:B------:R-:W-:Y:S05]  /*4e50*/  BSYNC.RECONVERGENT B0 ;  /* 0x0000000000007941 */ /* 0x000fea0003800200 */
.L_x_107:
        /* <DEDUP_REMOVED lines=27> */
.L_x_110:
[----:B------:R-:W-:Y:S05]  /*5010*/  BSYNC.RECONVERGENT B1 ;  /* 0x0000000000017941 */ /* 0x000fea0003800200 */
.L_x_109:
[----:B------:R-:W0:Y:S01]  /*5020*/  MUFU.RCP64H R5, R103 ;  /* 0x0000006700057308 */ /* 0x000e220000001800 */
[----:B------:R-:W-:Y:S01]  /*5030*/  IMAD.MOV.U32 R4, RZ, RZ, 0x1 ;  /* 0x00000001ff047424 */ /* 0x000fe200078e00ff */
[----:B------:R-:W-:Y:S01]  /*5040*/  DADD R10, R62, -R14 ;  /* 0x000000003e0a7229 */ /* 0x000fe2000000080e */
        /* <DEDUP_REMOVED lines=23> */
.L_x_112:
[----:B------:R-:W-:Y:S05]  /*51c0*/  BSYNC.RECONVERGENT B1 ;  /* 0x0000000000017941 */ /* 0x000fea0003800200 */
.L_x_111:
[----:B------:R-:W0:Y:S01]  /*51d0*/  MUFU.RCP64H R7, R103 ;  /* 0x0000006700077308 */ /* 0x000e220000001800 */
[----:B------:R-:W-:Y:S01]  /*51e0*/  IMAD.MOV.U32 R6, RZ, RZ, 0x1 ;  /* 0x00000001ff067424 */ /* 0x000fe200078e00ff */
[----:B------:R-:W-:Y:S05]  /*51f0*/  BSSY.RECONVERGENT B1, `(.L_x_113) ;  /* 0x0000015000017945 */ /* 0x000fea0003800200 */
[----:B0-----:R-:W-:-:S08]  /*5200*/  DFMA R8, -R102, R6, 1 ;  /* 0x3ff000006608742b */ /* 0x001fd00000000106 */
[----:B------:R-:W-:-:S08]  /*5210*/  DFMA R8, R8, R8, R8 ;  /* 0x000000080808722b */ /* 0x000fd00000000008 */
[----:B------:R-:W-:Y:S02]  /*5220*/  DFMA R6, R6, R8, R6 ;  /* 0x000000080606722b */ /* 0x000fe40000000006 */
[----:B------:R-:W-:Y:S02]  /*5230*/  DMUL R8, R98, R108 ;  /* 0x0000006c62087228 */ /* 0x000fe40000000000 */
[----:B------:R-:W-:-:S04]  /*5240*/  DADD R98, R4, -R116 ;  /* 0x0000000004627229 */ /* 0x000fc80000000874 */
        /* <DEDUP_REMOVED lines=15> */
.L_x_114:
[----:B------:R-:W-:Y:S05]  /*5340*/  BSYNC.RECONVERGENT B1 ;  /* 0x0000000000017941 */ /* 0x000fea0003800200 */
.L_x_113:
        /* <DEDUP_REMOVED lines=20> */
.L_x_116:
[----:B------:R-:W-:Y:S05]  /*5490*/  BSYNC.RECONVERGENT B1 ;  /* 0x0000000000017941 */ /* 0x000fea0003800200 */
.L_x_115:
        /* <DEDUP_REMOVED lines=23> */
.L_x_118:
[----:B------:R-:W-:Y:S05]  /*5610*/  BSYNC.RECONVERGENT B1 ;  /* 0x0000000000017941 */ /* 0x000fea0003800200 */
.L_x_117:
        /* <DEDUP_REMOVED lines=20> */
.L_x_120:
[----:B------:R-:W-:Y:S05]  /*5760*/  BSYNC.RECONVERGENT B1 ;  /* 0x0000000000017941 */ /* 0x000fea0003800200 */
.L_x_119:
        /* <DEDUP_REMOVED lines=10> */
.L_x_121:
        /* <DEDUP_REMOVED lines=19> */
.L_x_123:
[----:B------:R-:W-:Y:S05]  /*5940*/  BSYNC.RECONVERGENT B0 ;  /* 0x0000000000007941 */ /* 0x000fea0003800200 */
.L_x_122:
[----:B------:R-:W-:Y:S01]  /*5950*/  BSSY.RECONVERGENT B0, `(.L_x_124) ;  /* 0x0000006000007945 */ /* 0x000fe20003800200 */
[----:B------:R-:W-:Y:S01]  /*5960*/  FSEL R108, R6, RZ, P0 ;  /* 0x000000ff066c7208 */ /* 0x000fe20000000000 */
[----:B------:R-:W-:Y:S01]  /*5970*/  UMOV UR5, 0x40000000 ;  /* 0x4000000000057882 */ /* 0x000fe20000000000 */
[----:B------:R-:W-:Y:S02]  /*5980*/  FSEL R109, R7, 1.875, P0 ;  /* 0x3ff00000076d7808 */ /* 0x000fe40000000000 */
[----:B------:R-:W-:-:S07]  /*5990*/  MOV R2, 0x59b0 ;  /* 0x000059b000027802 */ /* 0x000fce0000000f00 */
[----:B------:R-:W-:Y:S05]  /*59a0*/  CALL.REL.NOINC `($_Z10divergenceiidPiddddPdS0_S0_S0_S0_S0_S0_S0_S0_S0_S0_S0_S0_S0_S0_S0_S0_S0_S0_S0_S0_S0_S0_S0_S0_S0_S0_S0_S0_S0_S0_S0_S0_S0_S0_S0_$__internal_accurate_pow) ;  /* 0x0000006000f87944 */ /* 0x000fea0003c00000 */
[----:B------:R-:W-:Y:S05]  /*59b0*/  BSYNC.RECONVERGENT B0 ;  /* 0x0000000000007941 */ /* 0x000fea0003800200 */
.L_x_124:
        /* <DEDUP_REMOVED lines=17> */
.L_x_126:
[----:B------:R-:W-:Y:S05]  /*5ad0*/  BSYNC.RECONVERGENT B0 ;  /* 0x0000000000007941 */ /* 0x000fea0003800200 */
.L_x_125:
[----:B------:R-:W-:Y:S01]  /*5ae0*/  FSEL R4, R4, RZ, P0 ;  /* 0x000000ff04047208 */ /* 0x000fe20000000000 */
[----:B------:R-:W-:Y:S01]  /*5af0*/  BSSY.RECONVERGENT B0, `(.L_x_127) ;  /* 0x0000008000007945 */ /* 0x000fe20003800200 */
[----:B------:R-:W-:Y:S01]  /*5b00*/  FSEL R5, R5, 1.875, P0 ;  /* 0x3ff0000005057808 */ /* 0x000fe20000000000 */
[----:B------:R-:W-:Y:S01]  /*5b10*/  UMOV UR5, 0x40000000 ;  /* 0x4000000000057882 */ /* 0x000fe20000000000 */
[----:B------:R-:W-:-:S04]  /*5b20*/  MOV R2, 0x5b70 ;  /* 0x00005b7000027802 */ /* 0x000fc80000000f00 */
[----:B------:R-:W-:Y:S01]  /*5b30*/  DADD R108, R108, R4 ;  /* 0x000000006c6c7229 */ /* 0x000fe20000000004 */
[----:B------:R-:W-:Y:S01]  /*5b40*/  MOV R4, R6 ;  /* 0x0000000600047202 */ /* 0x000fe20000000f00 */
[----:B------:R-:W-:-:S09]  /*5b50*/  IMAD.MOV.U32 R5, RZ, RZ, R7 ;  /* 0x000000ffff057224 */ /* 0x000fd200078e0007 */
[----:B------:R-:W-:Y:S05]  /*5b60*/  CALL.REL.NOINC `($_Z10divergenceiidPiddddPdS0_S0_S0_S0_S0_S0_S0_S0_S0_S0_S0_S0_S0_S0_S0_S0_S0_S0_S0_S0_S0_S0_S0_S0_S0_S0_S0_S0_S0_S0_S0_S0_S0_S0_S0_$__internal_accurate_pow) ;  /* 0x0000006000887944 */ /* 0x000fea0003c00000 */
[----:B------:R-:W-:Y:S05]  /*5b70*/  BSYNC.RECONVERGENT B0 ;  /* 0x0000000000007941 */ /* 0x000fea0003800200 */
.L_x_127:
        /* <DEDUP_REMOVED lines=15> */
.L_x_129:
[----:B------:R-:W-:Y:S05]  /*5c70*/  BSYNC.RECONVERGENT B0 ;  /* 0x0000000000007941 */ /* 0x000fea0003800200 */
.L_x_128:
        /* <DEDUP_REMOVED lines=23> */
[----:B------:R-:W-:Y:S01]  /*5df0*/  IMAD.MOV.U32 R2, RZ, RZ, R4 ;  /* 0x000000ffff027224 */ /* 0x000fe200078e0004 */
[----:B------:R-:W-:Y:S01]  /*5e00*/  MOV R4, R104 ;  /* 0x0000006800047202 */ /* 0x000fe20000000f00 */
[----:B------:R-:W-:Y:S02]  /*5e10*/  IMAD.MOV.U32 R9, RZ, RZ, R13 ;  /* 0x000000ffff097224 */ /* 0x000fe400078e000d */
[----:B------:R-:W-:-:S07]  /*5e20*/  IMAD.MOV.U32 R5, RZ, RZ, R105 ;  /* 0x000000ffff057224 */ /* 0x000fce00078e0069 */
[----:B------:R-:W-:Y:S05]  /*5e30*/  CALL.REL.NOINC `($__internal_1_$__cuda_sm20_dsqrt_rn_f64_mediumpath_v1) ;  /* 0x0000005c00307944 */ /* 0x000fea0003c00000 */
[----:B------:R-:W-:Y:S02]  /*5e40*/  IMAD.MOV.U32 R106, RZ, RZ, R4 ;  /* 0x000000ffff6a7224 */ /* 0x000fe400078e0004 */
[----:B------:R-:W-:-:S07]  /*5e50*/  IMAD.MOV.U32 R107, RZ, RZ, R5 ;  /* 0x000000ffff6b7224 */ /* 0x000fce00078e0005 */
.L_x_131:
[----:B------:R-:W-:Y:S05]  /*5e60*/  BSYNC.RECONVERGENT B1 ;  /* 0x0000000000017941 */ /* 0x000fea0003800200 */
.L_x_130:
[----:B------:R-:W-:Y:S01]  /*5e70*/  DADD R4, -RZ, |R106| ;  /* 0x00000000ff047229 */ /* 0x000fe2000000056a */
[----:B------:R-:W-:Y:S01]  /*5e80*/  BSSY.RECONVERGENT B0, `(.L_x_132) ;  /* 0x0000004000007945 */ /* 0x000fe20003800200 */
[----:B------:R-:W-:Y:S01]  /*5e90*/  MOV R2, 0x5ec0 ;  /* 0x00005ec000027802 */ /* 0x000fe20000000f00 */
[----:B------:R-:W-:-:S08]  /*5ea0*/  UMOV UR5, 0x40080000 ;  /* 0x4008000000057882 */ /* 0x000fd00000000000 */
[----:B------:R-:W-:Y:S05]  /*5eb0*/  CALL.REL.NOINC `($_Z10divergenceiidPiddddPdS0_S0_S0_S0_S0_S0_S0_S0_S0_S0_S0_S0_S0_S0_S0_S0_S0_S0_S0_S0_S0_S0_S0_S0_S0_S0_S0_S0_S0_S0_S0_S0_S0_S0_S0_$__internal_accurate_pow) ;  /* 0x0000005c00b47944 */ /* 0x000fea0003c00000 */
[----:B------:R-:W-:Y:S05]  /*5ec0*/  BSYNC.RECONVERGENT B0 ;  /* 0x0000000000007941 */ /* 0x000fea0003800200 */
.L_x_132:
[----:B------:R-:W-:Y:S01]  /*5ed0*/  DADD R6, R106, 3 ;  /* 0x400800006a067429 */ /* 0x000fe20000000000 */
[----:B------:R-:W-:Y:S01]  /*5ee0*/  ISETP.GE.AND P0, PT, R107, RZ, PT ;  /* 0x000000ff6b00720c */ /* 0x000fe20003f06270 */
[----:B------:R-:W-:Y:S01]  /*5ef0*/  DADD R110, -R68, R20 ;  /* 0x00000000446e7229 */ /* 0x000fe20000000114 */
        /* <DEDUP_REMOVED lines=21> */
.L_x_134:
[----:B------:R-:W-:Y:S05]  /*6050*/  BSYNC.RECONVERGENT B0 ;  /* 0x0000000000007941 */ /* 0x000fea0003800200 */
.L_x_133:
[----:B------:R-:W-:Y:S01]  /*6060*/  BSSY.RECONVERGENT B0, `(.L_x_135) ;  /* 0x0000006000007945 */ /* 0x000fe20003800200 */
[----:B------:R-:W-:Y:S01]  /*6070*/  FSEL R108, R6, RZ, P1 ;  /* 0x000000ff066c7208 */ /* 0x000fe20000800000 */
[----:B------:R-:W-:Y:S01]  /*6080*/  UMOV UR5, 0x40000000 ;  /* 0x4000000000057882 */ /* 0x000fe20000000000 */
[----:B------:R-:W-:Y:S02]  /*6090*/  FSEL R109, R7, 1.875, P1 ;  /* 0x3ff00000076d7808 */ /* 0x000fe40000800000 */
[----:B------:R-:W-:-:S07]  /*60a0*/  MOV R2, 0x60c0 ;  /* 0x000060c000027802 */ /* 0x000fce0000000f00 */
[----:B------:R-:W-:Y:S05]  /*60b0*/  CALL.REL.NOINC `($_Z10divergenceiidPiddddPdS0_S0_S0_S0_S0_S0_S0_S0_S0_S0_S0_S0_S0_S0_S0_S0_S0_S0_S0_S0_S0_S0_S0_S0_S0_S0_S0_S0_S0_S0_S0_S0_S0_S0_S0_$__internal_accurate_pow) ;  /* 0x0000005c00347944 */ /* 0x000fea0003c00000 */
[----:B------:R-:W-:Y:S05]  /*60c0*/  BSYNC.RECONVERGENT B0 ;  /* 0x0000000000007941 */ /* 0x000fea0003800200 */
.L_x_135:
        /* <DEDUP_REMOVED lines=19> */
.L_x_137:
[----:B------:R-:W-:Y:S05]  /*6200*/  BSYNC.RECONVERGENT B0 ;  /* 0x0000000000007941 */ /* 0x000fea0003800200 */
.L_x_136:
[----:B------:R-:W-:Y:S01]  /*6210*/  BSSY.RECONVERGENT B0, `(.L_x_138) ;  /* 0x0000006000007945 */ /* 0x000fe20003800200 */
[----:B------:R-:W-:Y:S01]  /*6220*/  FSEL R104, R6, RZ, P0 ;  /* 0x000000ff06687208 */ /* 0x000fe20000000000 */
[----:B------:R-:W-:Y:S01]  /*6230*/  UMOV UR5, 0x40000000 ;  /* 0x4000000000057882 */ /* 0x000fe20000000000 */
[----:B------:R-:W-:Y:S02]  /*6240*/  FSEL R105, R7, 1.875, P0 ;  /* 0x3ff0000007697808 */ /* 0x000fe40000000000 */
[----:B------:R-:W-:-:S07]  /*6250*/  MOV R2, 0x6270 ;  /* 0x0000627000027802 */ /* 0x000fce0000000f00 */
[----:B------:R-:W-:Y:S05]  /*6260*/  CALL.REL.NOINC `($_Z10divergenceiidPiddddPdS0_S0_S0_S0_S0_S0_S0_S0_S0_S0_S0_S0_S0_S0_S0_S0_S0_S0_S0_S0_S0_S0_S0_S0_S0_S0_S0_S0_S0_S0_S0_S0_S0_S0_S0_$__internal_accurate_pow) ;  /* 0x0000005800c87944 */ /* 0x000fea0003c00000 */
[----:B------:R-:W-:Y:S05]  /*6270*/  BSYNC.RECONVERGENT B0 ;  /* 0x0000000000007941 */ /* 0x000fea0003800200 */
.L_x_138:
        /* <DEDUP_REMOVED lines=17> */
.L_x_140:
[----:B------:R-:W-:Y:S05]  /*6390*/  BSYNC.RECONVERGENT B0 ;  /* 0x0000000000007941 */ /* 0x000fea0003800200 */
.L_x_139:
        /* <DEDUP_REMOVED lines=10> */
.L_x_141:
        /* <DEDUP_REMOVED lines=15> */
.L_x_143:
[----:B------:R-:W-:Y:S05]  /*6530*/  BSYNC.RECONVERGENT B0 ;  /* 0x0000000000007941 */ /* 0x000fea0003800200 */
.L_x_142:
        /* <DEDUP_REMOVED lines=30> */
.L_x_145:
[----:B------:R-:W-:Y:S05]  /*6720*/  BSYNC.RECONVERGENT B1 ;  /* 0x0000000000017941 */ /* 0x000fea0003800200 */
.L_x_144:
[----:B------:R-:W-:Y:S01]  /*6730*/  DADD R4, -RZ, |R112| ;  /* 0x00000000ff047229 */ /* 0x000fe20000000570 */
[----:B------:R-:W-:Y:S01]  /*6740*/  BSSY.RECONVERGENT B0, `(.L_x_146) ;  /* 0x0000004000007945 */ /* 0x000fe20003800200 */
[----:B------:R-:W-:Y:S01]  /*6750*/  MOV R2, 0x6780 ;  /* 0x0000678000027802 */ /* 0x000fe20000000f00 */
[----:B------:R-:W-:-:S08]  /*6760*/  UMOV UR5, 0x40080000 ;  /* 0x4008000000057882 */ /* 0x000fd00000000000 */
[----:B------:R-:W-:Y:S05]  /*6770*/  CALL.REL.NOINC `($_Z10divergenceiidPiddddPdS0_S0_S0_S0_S0_S0_S0_S0_S0_S0_S0_S0_S0_S0_S0_S0_S0_S0_S0_S0_S0_S0_S0_S0_S0_S0_S0_S0_S0_S0_S0_S0_S0_S0_S0_$__internal_accurate_pow) ;  /* 0x0000005400847944 */ /* 0x000fea0003c00000 */
[----:B------:R-:W-:Y:S05]  /*6780*/  BSYNC.RECONVERGENT B0 ;  /* 0x0000000000007941 */ /* 0x000fea0003800200 */
.L_x_146:
        /* <DEDUP_REMOVED lines=20> */
.L_x_148:
[----:B------:R-:W-:Y:S05]  /*68d0*/  BSYNC.RECONVERGENT B0 ;  /* 0x0000000000007941 */ /* 0x000fea0003800200 */
.L_x_147:
[----:B------:R-:W-:Y:S01]  /*68e0*/  FSEL R115, R5, 1.875, P1 ;  /* 0x3ff0000005737808 */ /* 0x000fe20000800000 */
[----:B------:R-:W-:Y:S01]  /*68f0*/  IMAD.MOV.U32 R112, RZ, RZ, -0x66666666 ;  /* 0x9999999aff707424 */ /* 0x000fe200078e00ff */
[----:B------:R-:W-:Y:S01]  /*6900*/  FSEL R114, R4, RZ, P1 ;  /* 0x000000ff04727208 */ /* 0x000fe20000800000 */
[----:B------:R-:W-:Y:S01]  /*6910*/  IMAD.MOV.U32 R4, RZ, RZ, 0x1 ;  /* 0x00000001ff047424 */ /* 0x000fe200078e00ff */
[----:B------:R-:W0:Y:S01]  /*6920*/  MUFU.RCP64H R5, R115 ;  /* 0x0000007300057308 */ /* 0x000e220000001800 */
[----:B------:R-:W-:Y:S01]  /*6930*/  IMAD.MOV.U32 R113, RZ, RZ, 0x40239999 ;  /* 0x40239999ff717424 */ /* 0x000fe200078e00ff */
[----:B------:R-:W-:Y:S01]  /*6940*/  DADD R8, -R68, R20 ;  /* 0x0000000044087229 */ /* 0x000fe20000000114 */
[----:B------:R-:W-:Y:S04]  /*6950*/  BSSY.RECONVERGENT B1, `(.L_x_149) ;  /* 0x0000015000017945 */ /* 0x000fe80003800200 */
        /* <DEDUP_REMOVED lines=20> */
.L_x_150:
[----:B------:R-:W-:Y:S05]  /*6aa0*/  BSYNC.RECONVERGENT B1 ;  /* 0x0000000000017941 */ /* 0x000fea0003800200 */
.L_x_149:
        /* <DEDUP_REMOVED lines=26> */
.L_x_152:
[----:B------:R-:W-:Y:S05]  /*6c50*/  BSYNC.RECONVERGENT B1 ;  /* 0x0000000000017941 */ /* 0x000fea0003800200 */
.L_x_151:
[----:B------:R-:W0:Y:S01]  /*6c60*/  MUFU.RCP64H R7, R109 ;  /* 0x0000006d00077308 */ /* 0x000e220000001800 */
[----:B------:R-:W-:Y:S01]  /*6c70*/  IMAD.MOV.U32 R6, RZ, RZ, 0x1 ;  /* 0x00000001ff067424 */ /* 0x000fe200078e00ff */
[----:B------:R-:W-:Y:S01]  /*6c80*/  BSSY.RECONVERGENT B1, `(.L_x_153) ;  /* 0x0000016000017945 */ /* 0x000fe20003800200 */
[----:B------:R-:W-:-:S04]  /*6c90*/  DADD R104, R4, -R104 ;  /* 0x0000000004687229 */ /* 0x000fc80000000868 */
[----:B0-----:R-:W-:-:S08]  /*6ca0*/  DFMA R8, -R108, R6, 1 ;  /* 0x3ff000006c08742b */ /* 0x001fd00000000106 */
[----:B------:R-:W-:-:S08]  /*6cb0*/  DFMA R8, R8, R8, R8 ;  /* 0x000000080808722b */ /* 0x000fd00000000008 */
[----:B------:R-:W-:Y:S02]  /*6cc0*/  DFMA R6, R6, R8, R6 ;  /* 0x000000080606722b */ /* 0x000fe40000000006 */
[----:B------:R-:W-:-:S06]  /*6cd0*/  DADD R8, -R46, R22 ;  /* 0x000000002e087229 */ /* 0x000fcc0000000116 */
[----:B------:R-:W-:Y:S02]  /*6ce0*/  DFMA R10, -R108, R6, 1 ;  /* 0x3ff000006c0a742b */ /* 0x000fe40000000106 */
[----:B------:R-:W-:-:S06]  /*6cf0*/  DMUL R8, R116, R8 ;  /* 0x0000000874087228 */ /* 0x000fcc0000000000 */
[----:B------:R-:W-:-:S04]  /*6d00*/  DFMA R10, R6, R10, R6 ;  /* 0x0000000a060a722b */ /* 0x000fc80000000006 */
[----:B------:R-:W-:-:S04]  /*6d10*/  FSETP.GEU.AND P1, PT, |R9|, 6.5827683646048100446e-37, PT ;  /* 0x036000000900780b */ /* 0x000fc80003f2e200 */
        /* <DEDUP_REMOVED lines=12> */
.L_x_154:
[----:B------:R-:W-:Y:S05]  /*6de0*/  BSYNC.RECONVERGENT B1 ;  /* 0x0000000000017941 */ /* 0x000fea0003800200 */
.L_x_153:
        /* <DEDUP_REMOVED lines=20> */
.L_x_156:
[----:B------:R-:W-:Y:S05]  /*6f30*/  BSYNC.RECONVERGENT B1 ;  /* 0x0000000000017941 */ /* 0x000fea0003800200 */
.L_x_155:
[----:B------:R-:W0:Y:S01]  /*6f40*/  MUFU.RCP64H R7, R109 ;  /* 0x0000006d00077308 */ /* 0x000e220000001800 */
[----:B------:R-:W-:Y:S01]  /*6f50*/  IMAD.MOV.U32 R6, RZ, RZ, 0x1 ;  /* 0x00000001ff067424 */ /* 0x000fe200078e00ff */
[----:B------:R-:W-:Y:S01]  /*6f60*/  BSSY.RECONVERGENT B1, `(.L_x_157) ;  /* 0x0000016000017945 */ /* 0x000fe20003800200 */
[----:B------:R-:W-:-:S04]  /*6f70*/  DADD R106, -R4, R118 ;  /* 0x00000000046a7229 */ /* 0x000fc80000000176 */
        /* <DEDUP_REMOVED lines=20> */
.L_x_158:
[----:B------:R-:W-:Y:S05]  /*70c0*/  BSYNC.RECONVERGENT B1 ;  /* 0x0000000000017941 */ /* 0x000fea0003800200 */
.L_x_157:
        /* <DEDUP_REMOVED lines=20> */
.L_x_160:
[----:B------:R-:W-:Y:S05]  /*7210*/  BSYNC.RECONVERGENT B1 ;  /* 0x0000000000017941 */ /* 0x000fea0003800200 */
.L_x_159:
[----:B------:R-:W-:Y:S01]  /*7220*/  DADD R110, -R68, R44 ;  /* 0x00000000446e7229 */ /* 0x000fe2000000012c */
[----:B------:R-:W-:Y:S01]  /*7230*/  BSSY.RECONVERGENT B0, `(.L_x_161) ;  /* 0x0000008000007945 */ /* 0x000fe20003800200 */
[----:B------:R-:W-:Y:S01]  /*7240*/  DADD R108, -R4, R116 ;  /* 0x00000000046c7229 */ /* 0x000fe20000000174 */
[----:B------:R-:W-:Y:S01]  /*7250*/  MOV R2, 0x72b0 ;  /* 0x000072b000027802 */ /* 0x000fe20000000f00 */
[----:B------:R-:W-:-:S04]  /*7260*/  UMOV UR5, 0x40000000 ;  /* 0x4000000000057882 */ /* 0x000fc80000000000 */
[----:B------:R-:W-:-:S10]  /*7270*/  DADD R6, -RZ, |R110| ;  /* 0x00000000ff067229 */ /* 0x000fd4000000056e */
[----:B------:R-:W-:Y:S01]  /*7280*/  MOV R4, R6 ;  /* 0x0000000600047202 */ /* 0x000fe20000000f00 */
[----:B------:R-:W-:-:S07]  /*7290*/  IMAD.MOV.U32 R5, RZ, RZ, R7 ;  /* 0x000000ffff057224 */ /* 0x000fce00078e0007 */
[----:B------:R-:W-:Y:S05]  /*72a0*/  CALL.REL.NOINC `($_Z10divergenceiidPiddddPdS0_S0_S0_S0_S0_S0_S0_S0_S0_S0_S0_S0_S0_S0_S0_S0_S0_S0_S0_S0_S0_S0_S0_S0_S0_S0_S0_S0_S0_S0_S0_S0_S0_S0_S0_$__internal_accurate_pow) ;  /* 0x0000004800b87944 */ /* 0x000fea0003c00000 */
[----:B------:R-:W-:Y:S05]  /*72b0*/  BSYNC.RECONVERGENT B0 ;  /* 0x0000000000007941 */ /* 0x000fea0003800200 */
.L_x_161:
[----:B------:R-:W-:Y:S01]  /*72c0*/  DADD R6, R110, 2 ;  /* 0x400000006e067429 */ /* 0x000fe20000000000 */
[----:B------:R-:W-:Y:S01]  /*72d0*/  BSSY.RECONVERGENT B0, `(.L_x_162) ;  /* 0x0000013000007945 */ /* 0x000fe20003800200 */
[----:B------:R-:W-:Y:S02]  /*72e0*/  DADD R112, -R70, R46 ;  /* 0x0000000046707229 */ /* 0x000fe4000000012e */
[----:B------:R-:W-:Y:S02]  /*72f0*/  DADD R10, -R68, R44 ;  /* 0x00000000440a7229 */ /* 0x000fe4000000012c */
[----:B------:R-:W-:-:S04]  /*7300*/  DSETP.NEU.AND P1, PT, R110, RZ, PT ;  /* 0x000000ff6e00722a */ /* 0x000fc80003f2d000 */
[----:B------:R-:W-:Y:S01]  /*7310*/  LOP3.LUT R6, R7, 0x7ff00000, RZ, 0xc0, !PT ;  /* 0x7ff0000007067812 */ /* 0x000fe200078ec0ff */
[----:B------:R-:W-:Y:S01]  /*7320*/  DADD R8, -RZ, |R112| ;  /* 0x00000000ff087229 */ /* 0x000fe20000000570 */
[----:B------:R-:W-:Y:S01]  /*7330*/  FSEL R7, R5, RZ, P1 ;  /* 0x000000ff05077208 */ /* 0x000fe20000800000 */
[----:B------:R-:W-:Y:S01]  /*7340*/  DSETP.NEU.AND P0, PT, R10, 1, PT ;  /* 0x3ff000000a00742a */ /* 0x000fe20003f0d000 */
        /* <DEDUP_REMOVED lines=11> */
.L_x_163:
[----:B------:R-:W-:Y:S05]  /*7400*/  BSYNC.RECONVERGENT B0 ;  /* 0x0000000000007941 */ /* 0x000fea0003800200 */
.L_x_162:
[----:B------:R-:W-:Y:S01]  /*7410*/  BSSY.RECONVERGENT B0, `(.L_x_164) ;  /* 0x0000006000007945 */ /* 0x000fe20003800200 */
[----:B------:R-:W-:Y:S01]  /*7420*/  FSEL R114, R6, RZ, P0 ;  /* 0x000000ff06727208 */ /* 0x000fe20000000000 */
[----:B------:R-:W-:Y:S01]  /*7430*/  UMOV UR5, 0x40000000 ;  /* 0x4000000000057882 */ /* 0x000fe20000000000 */
[----:B------:R-:W-:Y:S02]  /*7440*/  FSEL R115, R7, 1.875, P0 ;  /* 0x3ff0000007737808 */ /* 0x000fe40000000000 */
[----:B------:R-:W-:-:S07]  /*7450*/  MOV R2, 0x7470 ;  /* 0x0000747000027802 */ /* 0x000fce0000000f00 */
[----:B------:R-:W-:Y:S05]  /*7460*/  CALL.REL.NOINC `($_Z10divergenceiidPiddddPdS0_S0_S0_S0_S0_S0_S0_S0_S0_S0_S0_S0_S0_S0_S0_S0_S0_S0_S0_S0_S0_S0_S0_S0_S0_S0_S0_S0_S0_S0_S0_S0_S0_S0_S0_$__internal_accurate_pow) ;  /* 0x0000004800487944 */ /* 0x000fea0003c00000 */
[----:B------:R-:W-:Y:S05]  /*7470*/  BSYNC.RECONVERGENT B0 ;  /* 0x0000000000007941 */ /* 0x000fea0003800200 */
.L_x_164:
[----:B------:R-:W-:Y:S01]  /*7480*/  DADD R6, R112, 2 ;  /* 0x4000000070067429 */ /* 0x000fe20000000000 */
[----:B------:R-:W-:Y:S01]  /*7490*/  BSSY.RECONVERGENT B0, `(.L_x_165) ;  /* 0x0000011000007945 */ /* 0x000fe20003800200 */
[----:B------:R-:W-:Y:S02]  /*74a0*/  DADD R8, -R70, R46 ;  /* 0x0000000046087229 */ /* 0x000fe4000000012e */
[----:B------:R-:W-:Y:S02]  /*74b0*/  DADD R110, -R72, R48 ;  /* 0x00000000486e7229 */ /* 0x000fe40000000130 */
[----:B------:R-:W-:-:S04]  /*74c0*/  DSETP.NEU.AND P1, PT, R112, RZ, PT ;  /* 0x000000ff7000722a */ /* 0x000fc80003f2d000 */
[----:B------:R-:W-:Y:S01]  /*74d0*/  LOP3.LUT R6, R7, 0x7ff00000, RZ, 0xc0, !PT ;  /* 0x7ff0000007067812 */ /* 0x000fe200078ec0ff */
[----:B------:R-:W-:Y:S01]  /*74e0*/  DSETP.NEU.AND P0, PT, R8, 1, PT ;  /* 0x3ff000000800742a */ /* 0x000fe20003f0d000 */
        /* <DEDUP_REMOVED lines=11> */
.L_x_166:
[----:B------:R-:W-:Y:S05]  /*75a0*/  BSYNC.RECONVERGENT B0 ;  /* 0x0000000000007941 */ /* 0x000fea0003800200 */
.L_x_165:
        /* <DEDUP_REMOVED lines=10> */
.L_x_167:
[----:B------:R-:W-:Y:S01]  /*7650*/  DADD R6, R110, 2 ;  /* 0x400000006e067429 */ /* 0x000fe20000000000 */
[----:B------:R-:W-:Y:S01]  /*7660*/  BSSY.RECONVERGENT B0, `(.L_x_168) ;  /* 0x000000f000007945 */ /* 0x000fe20003800200 */
[----:B------:R-:W-:Y:S02]  /*7670*/  DADD R8, -R72, R48 ;  /* 0x0000000048087229 */ /* 0x000fe40000000130 */
[----:B------:R-:W-:-:S06]  /*7680*/  DSETP.NEU.AND P1, PT, R110, RZ, PT ;  /* 0x000000ff6e00722a */ /* 0x000fcc0003f2d000 */
[----:B------:R-:W-:Y:S01]  /*7690*/  LOP3.LUT R6, R7, 0x7ff00000, RZ, 0xc0, !PT ;  /* 0x7ff0000007067812 */ /* 0x000fe200078ec0ff */
[----:B------:R-:W-:Y:S01]  /*76a0*/  DSETP.NEU.AND P0, PT, R8, 1, PT ;  /* 0x3ff000000800742a */ /* 0x000fe20003f0d000 */
[----:B------:R-:W-:Y:S02]  /*76b0*/  FSEL R4, R4, RZ, P1 ;  /* 0x000000ff04047208 */ /* 0x000fe40000800000 */
[----:B------:R-:W-:Y:S02]  /*76c0*/  ISETP.NE.AND P2, PT, R6, 0x7ff00000, PT ;  /* 0x7ff000000600780c */ /* 0x000fe40003f45270 */
        /* <DEDUP_REMOVED lines=8> */
.L_x_169:
[----:B------:R-:W-:Y:S05]  /*7750*/  BSYNC.RECONVERGENT B0 ;  /* 0x0000000000007941 */ /* 0x000fea0003800200 */
.L_x_168:
[----:B------:R-:W-:Y:S01]  /*7760*/  FSEL R110, R4, RZ, P0 ;  /* 0x000000ff046e7208 */ /* 0x000fe20000000000 */
[----:B------:R-:W-:Y:S01]  /*7770*/  IMAD.MOV.U32 R8, RZ, RZ, 0x0 ;  /* 0x00000000ff087424 */ /* 0x000fe200078e00ff */
[----:B------:R-:W-:Y:S01]  /*7780*/  FSEL R111, R5, 1.875, P0 ;  /* 0x3ff00000056f7808 */ /* 0x000fe20000000000 */
[----:B------:R-:W-:Y:S01]  /*7790*/  IMAD.MOV.U32 R9, RZ, RZ, 0x3fd80000 ;  /* 0x3fd80000ff097424 */ /* 0x000fe200078e00ff */
[----:B------:R-:W-:Y:S04]  /*77a0*/  BSSY.RECONVERGENT B1, `(.L_x_170) ;  /* 0x000001a000017945 */ /* 0x000fe80003800200 */
[----:B------:R-:W-:-:S06]  /*77b0*/  DADD R110, R114, R110 ;  /* 0x00000000726e7229 */ /* 0x000fcc000000006e */
[----:B------:R-:W0:Y:S04]  /*77c0*/  MUFU.RSQ64H R5, R111 ;  /* 0x0000006f00057308 */ /* 0x000e280000001c00 */
[----:B------:R-:W-:-:S04]  /*77d0*/  IADD3 R4, PT, PT, R111, -0x3500000, RZ ;  /* 0xfcb000006f047810 */ /* 0x000fc80007ffe0ff */
[----:B------:R-:W-:Y:S02]  /*77e0*/  ISETP.GE.U32.AND P0, PT, R4, 0x7ca00000, PT ;  /* 0x7ca000000400780c */ /* 0x000fe40003f06070 */
        /* <DEDUP_REMOVED lines=19> */
[----:B------:R-:W-:Y:S01]  /*7920*/  IMAD.MOV.U32 R112, RZ, RZ, R4 ;  /* 0x000000ffff707224 */ /* 0x000fe200078e0004 */
[----:B------:R-:W-:-:S07]  /*7930*/  MOV R113, R5 ;  /* 0x0000000500717202 */ /* 0x000fce0000000f00 */
.L_x_171:
[----:B------:R-:W-:Y:S05]  /*7940*/  BSYNC.RECONVERGENT B1 ;  /* 0x0000000000017941 */ /* 0x000fea0003800200 */
.L_x_170:
[----:B------:R-:W-:Y:S01]  /*7950*/  DADD R4, -RZ, |R112| ;  /* 0x00000000ff047229 */ /* 0x000fe20000000570 */
[----:B------:R-:W-:Y:S01]  /*7960*/  BSSY.RECONVERGENT B0, `(.L_x_172) ;  /* 0x0000004000007945 */ /* 0x000fe20003800200 */
[----:B------:R-:W-:Y:S01]  /*7970*/  MOV R2, 0x79a0 ;  /* 0x000079a000027802 */ /* 0x000fe20000000f00 */
[----:B------:R-:W-:-:S08]  /*7980*/  UMOV UR5, 0x40080000 ;  /* 0x4008000000057882 */ /* 0x000fd00000000000 */
[----:B------:R-:W-:Y:S05]  /*7990*/  CALL.REL.NOINC `($_Z10divergenceiidPiddddPdS0_S0_S0_S0_S0_S0_S0_S0_S0_S0_S0_S0_S0_S0_S0_S0_S0_S0_S0_S0_S0_S0_S0_S0_S0_S0_S0_S0_S0_S0_S0_S0_S0_S0_S0_$__internal_accurate_pow) ;  /* 0x0000004000fc7944 */ /* 0x000fea0003c00000 */
[----:B------:R-:W-:Y:S05]  /*79a0*/  BSYNC.RECONVERGENT B0 ;  /* 0x0000000000007941 */ /* 0x000fea0003800200 */
.L_x_172:
        /* <DEDUP_REMOVED lines=24> */
.L_x_174:
[----:B------:R-:W-:Y:S05]  /*7b30*/  BSYNC.RECONVERGENT B0 ;  /* 0x0000000000007941 */ /* 0x000fea0003800200 */
.L_x_173:
[----:B------:R-:W-:Y:S01]  /*7b40*/  BSSY.RECONVERGENT B0, `(.L_x_175) ;  /* 0x0000006000007945 */ /* 0x000fe20003800200 */
[----:B------:R-:W-:Y:S01]  /*7b50*/  FSEL R114, R6, RZ, P1 ;  /* 0x000000ff06727208 */ /* 0x000fe20000800000 */
[----:B------:R-:W-:Y:S01]  /*7b60*/  UMOV UR5, 0x40000000 ;  /* 0x4000000000057882 */ /* 0x000fe20000000000 */
[----:B------:R-:W-:Y:S02]  /*7b70*/  FSEL R115, R7, 1.875, P1 ;  /* 0x3ff0000007737808 */ /* 0x000fe40000800000 */
[----:B------:R-:W-:-:S07]  /*7b80*/  MOV R2, 0x7ba0 ;  /* 0x00007ba000027802 */ /* 0x000fce0000000f00 */
[----:B------:R-:W-:Y:S05]  /*7b90*/  CALL.REL.NOINC `($_Z10divergenceiidPiddddPdS0_S0_S0_S0_S0_S0_S0_S0_S0_S0_S0_S0_S0_S0_S0_S0_S0_S0_S0_S0_S0_S0_S0_S0_S0_S0_S0_S0_S0_S0_S0_S0_S0_S0_S0_$__internal_accurate_pow) ;  /* 0x00000040007c7944 */ /* 0x000fea0003c00000 */
[----:B------:R-:W-:Y:S05]  /*7ba0*/  BSYNC.RECONVERGENT B0 ;  /* 0x0000000000007941 */ /* 0x000fea0003800200 */
.L_x_175:
[----:B------:R-:W-:Y:S01]  /*7bb0*/  DADD R6, R116, 2 ;  /* 0x4000000074067429 */ /* 0x000fe20000000000 */
[----:B------:R-:W-:Y:S01]  /*7bc0*/  BSSY.RECONVERGENT B0, `(.L_x_176) ;  /* 0x0000013000007945 */ /* 0x000fe20003800200 */
[----:B------:R-:W-:Y:S02]  /*7bd0*/  DADD R112, R46, -R22 ;  /* 0x000000002e707229 */ /* 0x000fe40000000816 */
[----:B------:R-:W-:Y:S02]  /*7be0*/  DADD R10, R44, -R20 ;  /* 0x000000002c0a7229 */ /* 0x000fe40000000814 */
        /* <DEDUP_REMOVED lines=16> */
.L_x_177:
[----:B------:R-:W-:Y:S05]  /*7cf0*/  BSYNC.RECONVERGENT B0 ;  /* 0x0000000000007941 */ /* 0x000fea0003800200 */
.L_x_176:
[----:B------:R-:W-:Y:S01]  /*7d00*/  BSSY.RECONVERGENT B0, `(.L_x_178) ;  /* 0x0000006000007945 */ /* 0x000fe20003800200 */
[----:B------:R-:W-:Y:S01]  /*7d10*/  FSEL R116, R6, RZ, P0 ;  /* 0x000000ff06747208 */ /* 0x000fe20000000000 */
[----:B------:R-:W-:Y:S01]  /*7d20*/  UMOV UR5, 0x40000000 ;  /* 0x4000000000057882 */ /* 0x000fe20000000000 */
[----:B------:R-:W-:Y:S02]  /*7d30*/  FSEL R117, R7, 1.875, P0 ;  /* 0x3ff0000007757808 */ /* 0x000fe40000000000 */
[----:B------:R-:W-:-:S07]  /*7d40*/  MOV R2, 0x7d60 ;  /* 0x00007d6000027802 */ /* 0x000fce0000000f00 */
[----:B------:R-:W-:Y:S05]  /*7d50*/  CALL.REL.NOINC `($_Z10divergenceiidPiddddPdS0_S0_S0_S0_S0_S0_S0_S0_S0_S0_S0_S0_S0_S0_S0_S0_S0_S0_S0_S0_S0_S0_S0_S0_S0_S0_S0_S0_S0_S0_S0_S0_S0_S0_S0_$__internal_accurate_pow) ;  /* 0x00000040000c7944 */ /* 0x000fea0003c00000 */
[----:B------:R-:W-:Y:S05]  /*7d60*/  BSYNC.RECONVERGENT B0 ;  /* 0x0000000000007941 */ /* 0x000fea0003800200 */
.L_x_178:
[----:B------:R-:W-:Y:S01]  /*7d70*/  DADD R6, R112, 2 ;  /* 0x4000000070067429 */ /* 0x000fe20000000000 */
[----:B------:R-:W-:Y:S01]  /*7d80*/  BSSY.RECONVERGENT B0, `(.L_x_179) ;  /* 0x0000011000007945 */ /* 0x000fe20003800200 */
[----:B------:R-:W-:Y:S02]  /*7d90*/  DADD R8, R46, -R22 ;  /* 0x000000002e087229 */ /* 0x000fe40000000816 */
[----:B------:R-:W-:Y:S02]  /*7da0*/  DADD R110, R48, -R24 ;  /* 0x00000000306e7229 */ /* 0x000fe40000000818 */
        /* <DEDUP_REMOVED lines=14> */
.L_x_180:
[----:B------:R-:W-:Y:S05]  /*7e90*/  BSYNC.RECONVERGENT B0 ;  /* 0x0000000000007941 */ /* 0x000fea0003800200 */
.L_x_179:
[----:B------:R-:W-:Y:S01]  /*7ea0*/  FSEL R112, R4, RZ, P0 ;  /* 0x000000ff04707208 */ /* 0x000fe20000000000 */
[----:B------:R-:W-:Y:S01]  /*7eb0*/  BSSY.RECONVERGENT B0, `(.L_x_181) ;  /* 0x0000008000007945 */ /* 0x000fe20003800200 */
[----:B------:R-:W-:Y:S01]  /*7ec0*/  FSEL R113, R5, 1.875, P0 ;  /* 0x3ff0000005717808 */ /* 0x000fe20000000000 */
[----:B------:R-:W-:Y:S01]  /*7ed0*/  IMAD.MOV.U32 R4, RZ, RZ, R6 ;  /* 0x000000ffff047224 */ /* 0x000fe200078e0006 */
[----:B------:R-:W-:Y:S01]  /*7ee0*/  MOV R5, R7 ;  /* 0x0000000700057202 */ /* 0x000fe20000000f00 */
[----:B------:R-:W-:Y:S01]  /*7ef0*/  UMOV UR5, 0x40000000 ;  /* 0x4000000000057882 */ /* 0x000fe20000000000 */
[----:B------:R-:W-:Y:S02]  /*7f00*/  MOV R2, 0x7f30 ;  /* 0x00007f3000027802 */ /* 0x000fe40000000f00 */
[----:B------:R-:W-:-:S11]  /*7f10*/  DADD R112, R116, R112 ;  /* 0x0000000074707229 */ /* 0x000fd60000000070 */
[----:B------:R-:W-:Y:S05]  /*7f20*/  CALL.REL.NOINC `($_Z10divergenceiidPiddddPdS0_S0_S0_S0_S0_S0_S0_S0_S0_S0_S0_S0_S0_S0_S0_S0_S0_S0_S0_S0_S0_S0_S0_S0_S0_S0_S0_S0_S0_S0_S0_S0_S0_S0_S0_$__internal_accurate_pow) ;  /* 0x0000003c00987944 */ /* 0x000fea0003c00000 */
[----:B------:R-:W-:Y:S05]  /*7f30*/  BSYNC.RECONVERGENT B0 ;  /* 0x0000000000007941 */ /* 0x000fea0003800200 */
.L_x_181:
[----:B------:R-:W-:Y:S01]  /*7f40*/  DADD R6, R110, 2 ;  /* 0x400000006e067429 */ /* 0x000fe20000000000 */
[----:B------:R-:W-:Y:S01]  /*7f50*/  BSSY.RECONVERGENT B0, `(.L_x_182) ;  /* 0x000000f000007945 */ /* 0x000fe20003800200 */
[----:B------:R-:W-:Y:S02]  /*7f60*/  DADD R116, R48, -R24 ;  /* 0x0000000030747229 */ /* 0x000fe40000000818 */
        /* <DEDUP_REMOVED lines=13> */
.L_x_183:
[----:B------:R-:W-:Y:S05]  /*8040*/  BSYNC.RECONVERGENT B0 ;  /* 0x0000000000007941 */ /* 0x000fea0003800200 */
.L_x_182:
        /* <DEDUP_REMOVED lines=30> */
.L_x_185:
[----:B------:R-:W-:Y:S05]  /*8230*/  BSYNC.RECONVERGENT B1 ;  /* 0x0000000000017941 */ /* 0x000fea0003800200 */
.L_x_184:
[----:B------:R-:W-:Y:S01]  /*8240*/  DADD R4, -RZ, |R112| ;  /* 0x00000000ff047229 */ /* 0x000fe20000000570 */
[----:B------:R-:W-:Y:S01]  /*8250*/  BSSY.RECONVERGENT B0, `(.L_x_186) ;  /* 0x0000004000007945 */ /* 0x000fe20003800200 */
[----:B------:R-:W-:Y:S01]  /*8260*/  MOV R2, 0x8290 ;  /* 0x0000829000027802 */ /* 0x000fe20000000f00 */
[----:B------:R-:W-:-:S08]  /*8270*/  UMOV UR5, 0x40080000 ;  /* 0x4008000000057882 */ /* 0x000fd00000000000 */
[----:B------:R-:W-:Y:S05]  /*8280*/  CALL.REL.NOINC `($_Z10divergenceiidPiddddPdS0_S0_S0_S0_S0_S0_S0_S0_S0_S0_S0_S0_S0_S0_S0_S0_S0_S0_S0_S0_S0_S0_S0_S0_S0_S0_S0_S0_S0_S0_S0_S0_S0_S0_S0_$__internal_accurate_pow) ;  /* 0x0000003800c07944 */ /* 0x000fea0003c00000 */
[----:B------:R-:W-:Y:S05]  /*8290*/  BSYNC.RECONVERGENT B0 ;  /* 0x0000000000007941 */ /* 0x000fea0003800200 */
.L_x_186:
        /* <DEDUP_REMOVED lines=20> */
.L_x_188:
[----:B------:R-:W-:Y:S05]  /*83e0*/  BSYNC.RECONVERGENT B0 ;  /* 0x0000000000007941 */ /* 0x000fea0003800200 */
.L_x_187:
[----:B------:R-:W-:Y:S01]  /*83f0*/  FSEL R127, R5, 1.875, P1 ;  /* 0x3ff00000057f7808 */ /* 0x000fe20000800000 */
[----:B------:R-:W-:Y:S01]  /*8400*/  IMAD.MOV.U32 R120, RZ, RZ, -0x66666666 ;  /* 0x9999999aff787424 */ /* 0x000fe200078e00ff */
[----:B------:R-:W-:Y:S01]  /*8410*/  FSEL R126, R4, RZ, P1 ;  /* 0x000000ff047e7208 */ /* 0x000fe20000800000 */
[----:B------:R-:W-:Y:S01]  /*8420*/  IMAD.MOV.U32 R4, RZ, RZ, 0x1 ;  /* 0x00000001ff047424 */ /* 0x000fe200078e00ff */
[----:B------:R-:W0:Y:S01]  /*8430*/  MUFU.RCP64H R5, R127 ;  /* 0x0000007f00057308 */ /* 0x000e220000001800 */
[----:B------:R-:W-:Y:S01]  /*8440*/  IMAD.MOV.U32 R121, RZ, RZ, 0x40239999 ;  /* 0x40239999ff797424 */ /* 0x000fe200078e00ff */
[----:B------:R-:W-:Y:S01]  /*8450*/  DADD R8, R44, -R20 ;  /* 0x000000002c087229 */ /* 0x000fe20000000814 */
        /* <DEDUP_REMOVED lines=21> */
.L_x_190:
[----:B------:R-:W-:Y:S05]  /*85b0*/  BSYNC.RECONVERGENT B1 ;  /* 0x0000000000017941 */ /* 0x000fea0003800200 */
.L_x_189:
        /* <DEDUP_REMOVED lines=26> */
.L_x_192:
[----:B------:R-:W-:Y:S05]  /*8760*/  BSYNC.RECONVERGENT B1 ;  /* 0x0000000000017941 */ /* 0x000fea0003800200 */
.L_x_191:
        /* <DEDUP_REMOVED lines=24> */
.L_x_194:
[----:B------:R-:W-:Y:S05]  /*88f0*/  BSYNC.RECONVERGENT B1 ;  /* 0x0000000000017941 */ /* 0x000fea0003800200 */
.L_x_193:
[----:B------:R-:W0:Y:S01]  /*8900*/  MUFU.RCP64H R5, R127 ;  /* 0x0000007f00057308 */ /* 0x000e220000001800 */
[----:B------:R-:W-:Y:S01]  /*8910*/  IMAD.MOV.U32 R4, RZ, RZ, 0x1 ;  /* 0x00000001ff047424 */ /* 0x000fe200078e00ff */
[----:B------:R-:W-:Y:S01]  /*8920*/  DADD R8, R46, -R22 ;  /* 0x000000002e087229 */ /* 0x000fe20000000816 */
[----:B------:R-:W-:Y:S07]  /*8930*/  BSSY.RECONVERGENT B1, `(.L_x_195) ;  /* 0x0000012000017945 */ /* 0x000fee0003800200 */
[----:B------:R-:W-:-:S02]  /*8940*/  DMUL R8, R120, R8 ;  /* 0x0000000878087228 */ /* 0x000fc40000000000 */
[----:B0-----:R-:W-:-:S08]  /*8950*/  DFMA R6, -R126, R4, 1 ;  /* 0x3ff000007e06742b */ /* 0x001fd00000000104 */
[----:B------:R-:W-:Y:S01]  /*8960*/  FSETP.GEU.AND P1, PT, |R9|, 6.5827683646048100446e-37, PT ;  /* 0x036000000900780b */ /* 0x000fe20003f2e200 */
        /* <DEDUP_REMOVED lines=14> */
.L_x_196:
[----:B------:R-:W-:Y:S05]  /*8a50*/  BSYNC.RECONVERGENT B1 ;  /* 0x0000000000017941 */ /* 0x000fea0003800200 */
.L_x_195:
        /* <DEDUP_REMOVED lines=24> */
.L_x_198:
[----:B------:R-:W-:Y:S05]  /*8be0*/  BSYNC.RECONVERGENT B1 ;  /* 0x0000000000017941 */ /* 0x000fea0003800200 */
.L_x_197:
        /* <DEDUP_REMOVED lines=20> */
.L_x_200:
[----:B------:R-:W-:Y:S05]  /*8d30*/  BSYNC.RECONVERGENT B1 ;  /* 0x0000000000017941 */ /* 0x000fea0003800200 */
.L_x_199:
[----:B------:R-:W-:Y:S01]  /*8d40*/  DADD R116, R68, -R20 ;  /* 0x0000000044747229 */ /* 0x000fe20000000814 */
        /* <DEDUP_REMOVED lines=9> */
.L_x_201:
        /* <DEDUP_REMOVED lines=20> */
.L_x_203:
[----:B------:R-:W-:Y:S05]  /*8f20*/  BSYNC.RECONVERGENT B0 ;  /* 0x0000000000007941 */ /* 0x000fea0003800200 */
.L_x_202:
[----:B------:R-:W-:Y:S01]  /*8f30*/  BSSY.RECONVERGENT B0, `(.L_x_204) ;  /* 0x0000006000007945 */ /* 0x000fe20003800200 */
[----:B------:R-:W-:Y:S01]  /*8f40*/  FSEL R120, R6, RZ, P0 ;  /* 0x000000ff06787208 */ /* 0x000fe20000000000 */
[----:B------:R-:W-:Y:S01]  /*8f50*/  UMOV UR5, 0x40000000 ;  /* 0x4000000000057882 */ /* 0x000fe20000000000 */
[----:B------:R-:W-:Y:S02]  /*8f60*/  FSEL R121, R7, 1.875, P0 ;  /* 0x3ff0000007797808 */ /* 0x000fe40000000000 */
[----:B------:R-:W-:-:S07]  /*8f70*/  MOV R2, 0x8f90 ;  /* 0x00008f9000027802 */ /* 0x000fce0000000f00 */
[----:B------:R-:W-:Y:S05]  /*8f80*/  CALL.REL.NOINC `($_Z10divergenceiidPiddddPdS0_S0_S0_S0_S0_S0_S0_S0_S0_S0_S0_S0_S0_S0_S0_S0_S0_S0_S0_S0_S0_S0_S0_S0_S0_S0_S0_S0_S0_S0_S0_S0_S0_S0_S0_$__internal_accurate_pow) ;  /* 0x0000002c00807944 */ /* 0x000fea0003c00000 */
[----:B------:R-:W-:Y:S05]  /*8f90*/  BSYNC.RECONVERGENT B0 ;  /* 0x0000000000007941 */ /* 0x000fea0003800200 */
.L_x_204:
        /* <DEDUP_REMOVED lines=12> */
[----:B------:R-:W-:-:S08]  /*9060*/  DADD R8, R70, -R22 ;  /* 0x0000000046087229 */ /* 0x000fd00000000816 */
[----:B------:R-:W-:-:S14]  /*9070*/  DSETP.NAN.AND P1, PT, R8, R8, PT ;  /* 0x000000080800722a */ /* 0x000fdc0003f28000 */
[----:B------:R-:W-:Y:S01]  /*9080*/  @P1 DADD R4, R8, 2 ;  /* 0x4000000008041429 */ /* 0x000fe20000000000 */
[----:B------:R-:W-:Y:S10]  /*9090*/  @P1 BRA `(.L_x_206) ;  /* 0x00000000000c1947 */ /* 0x000ff40003800000 */
[----:B------:R-:W-:-:S14]  /*90a0*/  DSETP.NEU.AND P1, PT, |R118|, +INF , PT ;  /* 0x7ff000007600742a */ /* 0x000fdc0003f2d200 */
[----:B------:R-:W-:Y:S02]  /*90b0*/  @!P1 IMAD.MOV.U32 R4, RZ, RZ, 0x0 ;  /* 0x00000000ff049424 */ /* 0x000fe400078e00ff */
[----:B------:R-:W-:-:S07]  /*90c0*/  @!P1 IMAD.MOV.U32 R5, RZ, RZ, 0x7ff00000 ;  /* 0x7ff00000ff059424 */ /* 0x000fce00078e00ff */
.L_x_206:
[----:B------:R-:W-:Y:S05]  /*90d0*/  BSYNC.RECONVERGENT B0 ;  /* 0x0000000000007941 */ /* 0x000fea0003800200 */
.L_x_205:
        /* <DEDUP_REMOVED lines=10> */
.L_x_207:
        /* <DEDUP_REMOVED lines=17> */
.L_x_209:
[----:B------:R-:W-:Y:S05]  /*9290*/  BSYNC.RECONVERGENT B0 ;  /* 0x0000000000007941 */ /* 0x000fea0003800200 */
.L_x_208:
        /* <DEDUP_REMOVED lines=30> */
.L_x_211:
[----:B------:R-:W-:Y:S05]  /*9480*/  BSYNC.RECONVERGENT B1 ;  /* 0x0000000000017941 */ /* 0x000fea0003800200 */
.L_x_210:
[----:B------:R-:W-:Y:S01]  /*9490*/  DADD R4, -RZ, |R120| ;  /* 0x00000000ff047229 */ /* 0x000fe20000000578 */
[----:B------:R-:W-:Y:S01]  /*94a0*/  BSSY.RECONVERGENT B0, `(.L_x_212) ;  /* 0x0000004000007945 */ /* 0x000fe20003800200 */
[----:B------:R-:W-:Y:S01]  /*94b0*/  MOV R2, 0x94e0 ;  /* 0x000094e000027802 */ /* 0x000fe20000000f00 */
[----:B------:R-:W-:-:S08]  /*94c0*/  UMOV UR5, 0x40080000 ;  /* 0x4008000000057882 */ /* 0x000fd00000000000 */
[----:B------:R-:W-:Y:S05]  /*94d0*/  CALL.REL.NOINC `($_Z10divergenceiidPiddddPdS0_S0_S0_S0_S0_S0_S0_S0_S0_S0_S0_S0_S0_S0_S0_S0_S0_S0_S0_S0_S0_S0_S0_S0_S0_S0_S0_S0_S0_S0_S0_S0_S0_S0_S0_$__internal_accurate_pow) ;  /* 0x00000028002c7944 */ /* 0x000fea0003c00000 */
[----:B------:R-:W-:Y:S05]  /*94e0*/  BSYNC.RECONVERGENT B0 ;  /* 0x0000000000007941 */ /* 0x000fea0003800200 */
.L_x_212:
        /* <DEDUP_REMOVED lines=24> */
.L_x_214:
[----:B------:R-:W-:Y:S05]  /*9670*/  BSYNC.RECONVERGENT B0 ;  /* 0x0000000000007941 */ /* 0x000fea0003800200 */
.L_x_213:
[----:B------:R-:W-:Y:S01]  /*9680*/  BSSY.RECONVERGENT B0, `(.L_x_215) ;  /* 0x0000006000007945 */ /* 0x000fe20003800200 */
[----:B------:R-:W-:Y:S01]  /*9690*/  FSEL R116, R6, RZ, P1 ;  /* 0x000000ff06747208 */ /* 0x000fe20000800000 */
[----:B------:R-:W-:Y:S01]  /*96a0*/  UMOV UR5, 0x40000000 ;  /* 0x4000000000057882 */ /* 0x000fe20000000000 */
[----:B------:R-:W-:Y:S02]  /*96b0*/  FSEL R117, R7, 1.875, P1 ;  /* 0x3ff0000007757808 */ /* 0x000fe40000800000 */
[----:B------:R-:W-:-:S07]  /*96c0*/  MOV R2, 0x96e0 ;  /* 0x000096e000027802 */ /* 0x000fce0000000f00 */
[----:B------:R-:W-:Y:S05]  /*96d0*/  CALL.REL.NOINC `($_Z10divergenceiidPiddddPdS0_S0_S0_S0_S0_S0_S0_S0_S0_S0_S0_S0_S0_S0_S0_S0_S0_S0_S0_S0_S0_S0_S0_S0_S0_S0_S0_S0_S0_S0_S0_S0_S0_S0_S0_$__internal_accurate_pow) ;  /* 0x0000002400ac7944 */ /* 0x000fea0003c00000 */
[----:B------:R-:W-:Y:S05]  /*96e0*/  BSYNC.RECONVERGENT B0 ;  /* 0x0000000000007941 */ /* 0x000fea0003800200 */
.L_x_215:
        /* <DEDUP_REMOVED lines=21> */
.L_x_217:
[----:B------:R-:W-:Y:S05]  /*9840*/  BSYNC.RECONVERGENT B0 ;  /* 0x0000000000007941 */ /* 0x000fea0003800200 */
.L_x_216:
[----:B------:R-:W-:Y:S01]  /*9850*/  BSSY.RECONVERGENT B0, `(.L_x_218) ;  /* 0x0000006000007945 */ /* 0x000fe20003800200 */
[----:B------:R-:W-:Y:S01]  /*9860*/  FSEL R136, R6, RZ, P0 ;  /* 0x000000ff06887208 */ /* 0x000fe20000000000 */
[----:B------:R-:W-:Y:S01]  /*9870*/  UMOV UR5, 0x40000000 ;  /* 0x4000000000057882 */ /* 0x000fe20000000000 */
[----:B------:R-:W-:Y:S02]  /*9880*/  FSEL R137, R7, 1.875, P0 ;  /* 0x3ff0000007897808 */ /* 0x000fe40000000000 */
[----:B------:R-:W-:-:S07]  /*9890*/  MOV R2, 0x98b0 ;  /* 0x000098b000027802 */ /* 0x000fce0000000f00 */
[----:B------:R-:W-:Y:S05]  /*98a0*/  CALL.REL.NOINC `($_Z10divergenceiidPiddddPdS0_S0_S0_S0_S0_S0_S0_S0_S0_S0_S0_S0_S0_S0_S0_S0_S0_S0_S0_S0_S0_S0_S0_S0_S0_S0_S0_S0_S0_S0_S0_S0_S0_S0_S0_$__internal_accurate_pow) ;  /* 0x0000002400387944 */ /* 0x000fea0003c00000 */
[----:B------:R-:W-:Y:S05]  /*98b0*/  BSYNC.RECONVERGENT B0 ;  /* 0x0000000000007941 */ /* 0x000fea0003800200 */
.L_x_218:
        /* <DEDUP_REMOVED lines=19> */
.L_x_220:
[----:B------:R-:W-:Y:S05]  /*99f0*/  BSYNC.RECONVERGENT B0 ;  /* 0x0000000000007941 */ /* 0x000fea0003800200 */
.L_x_219:
[----:B------:R-:W-:Y:S01]  /*9a00*/  FSEL R4, R4, RZ, P0 ;  /* 0x000000ff04047208 */ /* 0x000fe20000000000 */
[----:B------:R-:W-:Y:S01]  /*9a10*/  BSSY.RECONVERGENT B0, `(.L_x_221) ;  /* 0x0000008000007945 */ /* 0x000fe20003800200 */
[----:B------:R-:W-:Y:S01]  /*9a20*/  FSEL R5, R5, 1.875, P0 ;  /* 0x3ff0000005057808 */ /* 0x000fe20000000000 */
[----:B------:R-:W-:Y:S01]  /*9a30*/  UMOV UR5, 0x40000000 ;  /* 0x4000000000057882 */ /* 0x000fe20000000000 */
[----:B------:R-:W-:-:S04]  /*9a40*/  MOV R2, 0x9a90 ;  /* 0x00009a9000027802 */ /* 0x000fc80000000f00 */
[----:B------:R-:W-:Y:S01]  /*9a50*/  DADD R136, R136, R4 ;  /* 0x0000000088887229 */ /* 0x000fe20000000004 */
[----:B------:R-:W-:Y:S01]  /*9a60*/  IMAD.MOV.U32 R4, RZ, RZ, R6 ;  /* 0x000000ffff047224 */ /* 0x000fe200078e0006 */
[----:B------:R-:W-:-:S09]  /*9a70*/  MOV R5, R7 ;  /* 0x0000000700057202 */ /* 0x000fd20000000f00 */
[----:B------:R-:W-:Y:S05]  /*9a80*/  CALL.REL.NOINC `($_Z10divergenceiidPiddddPdS0_S0_S0_S0_S0_S0_S0_S0_S0_S0_S0_S0_S0_S0_S0_S0_S0_S0_S0_S0_S0_S0_S0_S0_S0_S0_S0_S0_S0_S0_S0_S0_S0_S0_S0_$__internal_accurate_pow) ;  /* 0x0000002000c07944 */ /* 0x000fea0003c00000 */
[----:B------:R-:W-:Y:S05]  /*9a90*/  BSYNC.RECONVERGENT B0 ;  /* 0x0000000000007941 */ /* 0x000fea0003800200 */
.L_x_221:
        /* <DEDUP_REMOVED lines=17> */
.L_x_223:
[----:B------:R-:W-:Y:S05]  /*9bb0*/  BSYNC.RECONVERGENT B0 ;  /* 0x0000000000007941 */ /* 0x000fea0003800200 */
.L_x_222:
        /* <DEDUP_REMOVED lines=30> */
.L_x_225:
[----:B------:R-:W-:Y:S05]  /*9da0*/  BSYNC.RECONVERGENT B1 ;  /* 0x0000000000017941 */ /* 0x000fea0003800200 */
.L_x_224:
[----:B------:R-:W-:Y:S01]  /*9db0*/  DADD R4, -RZ, |R120| ;  /* 0x00000000ff047229 */ /* 0x000fe20000000578 */
[----:B------:R-:W-:Y:S01]  /*9dc0*/  BSSY.RECONVERGENT B0, `(.L_x_226) ;  /* 0x0000004000007945 */ /* 0x000fe20003800200 */
[----:B------:R-:W-:Y:S01]  /*9dd0*/  MOV R2, 0x9e00 ;  /* 0x00009e0000027802 */ /* 0x000fe20000000f00 */
[----:B------:R-:W-:-:S08]  /*9de0*/  UMOV UR5, 0x40080000 ;  /* 0x4008000000057882 */ /* 0x000fd00000000000 */
[----:B------:R-:W-:Y:S05]  /*9df0*/  CALL.REL.NOINC `($_Z10divergenceiidPiddddPdS0_S0_S0_S0_S0_S0_S0_S0_S0_S0_S0_S0_S0_S0_S0_S0_S0_S0_S0_S0_S0_S0_S0_S0_S0_S0_S0_S0_S0_S0_S0_S0_S0_S0_S0_$__internal_accurate_pow) ;  /* 0x0000001c00e47944 */ /* 0x000fea0003c00000 */
[----:B------:R-:W-:Y:S05]  /*9e00*/  BSYNC.RECONVERGENT B0 ;  /* 0x0000000000007941 */ /* 0x000fea0003800200 */
.L_x_226:
        /* <DEDUP_REMOVED lines=20> */
.L_x_228:
[----:B------:R-:W-:Y:S05]  /*9f50*/  BSYNC.RECONVERGENT B0 ;  /* 0x0000000000007941 */ /* 0x000fea0003800200 */
.L_x_227:
        /* <DEDUP_REMOVED lines=28> */
.L_x_230:
[----:B------:R-:W-:Y:S05]  /*a120*/  BSYNC.RECONVERGENT B1 ;  /* 0x0000000000017941 */ /* 0x000fea0003800200 */
.L_x_229:
        /* <DEDUP_REMOVED lines=26> */
.L_x_232:
[----:B------:R-:W-:Y:S05]  /*a2d0*/  BSYNC.RECONVERGENT B1 ;  /* 0x0000000000017941 */ /* 0x000fea0003800200 */
.L_x_231:
[----:B------:R-:W0:Y:S01]  /*a2e0*/  MUFU.RCP64H R7, R117 ;  /* 0x0000007500077308 */ /* 0x000e220000001800 */
[----:B------:R-:W-:Y:S01]  /*a2f0*/  IMAD.MOV.U32 R6, RZ, RZ, 0x1 ;  /* 0x00000001ff067424 */ /* 0x000fe200078e00ff */
[----:B------:R-:W-:Y:S01]  /*a300*/  BSSY.RECONVERGENT B1, `(.L_x_233) ;  /* 0x0000016000017945 */ /* 0x000fe20003800200 */
[----:B------:R-:W-:-:S04]  /*a310*/  DADD R118, R4, -R118 ;  /* 0x0000000004767229 */ /* 0x000fc80000000876 */
[----:B0-----:R-:W-:-:S08]  /*a320*/  DFMA R8, -R116, R6, 1 ;  /* 0x3ff000007408742b */ /* 0x001fd00000000106 */
[----:B------:R-:W-:-:S08]  /*a330*/  DFMA R8, R8, R8, R8 ;  /* 0x000000080808722b */ /* 0x000fd00000000008 */
[----:B------:R-:W-:Y:S02]  /*a340*/  DFMA R6, R6, R8, R6 ;  /* 0x000000080606722b */ /* 0x000fe40000000006 */
[----:B------:R-:W-:-:S06]  /*a350*/  DADD R8, R70, -R22 ;  /* 0x0000000046087229 */ /* 0x000fcc0000000816 */
        /* <DEDUP_REMOVED lines=16> */
.L_x_234:
[----:B------:R-:W-:Y:S05]  /*a460*/  BSYNC.RECONVERGENT B1 ;  /* 0x0000000000017941 */ /* 0x000fea0003800200 */
.L_x_233:
        /* <DEDUP_REMOVED lines=21> */
.L_x_236:
[----:B------:R-:W-:Y:S05]  /*a5c0*/  BSYNC.RECONVERGENT B1 ;  /* 0x0000000000017941 */ /* 0x000fea0003800200 */
.L_x_235:
[----:B------:R-:W0:Y:S01]  /*a5d0*/  MUFU.RCP64H R7, R117 ;  /* 0x0000007500077308 */ /* 0x000e220000001800 */
[----:B------:R-:W-:Y:S01]  /*a5e0*/  IMAD.MOV.U32 R6, RZ, RZ, 0x1 ;  /* 0x00000001ff067424 */ /* 0x000fe200078e00ff */
[----:B------:R-:W-:Y:S01]  /*a5f0*/  BSSY.RECONVERGENT B1, `(.L_x_237) ;  /* 0x0000016000017945 */ /* 0x000fe20003800200 */
[----:B------:R-:W-:-:S04]  /*a600*/  DADD R120, -R4, R120 ;  /* 0x0000000004787229 */ /* 0x000fc80000000178 */
        /* <DEDUP_REMOVED lines=20> */
.L_x_238:
[----:B------:R-:W-:Y:S05]  /*a750*/  BSYNC.RECONVERGENT B1 ;  /* 0x0000000000017941 */ /* 0x000fea0003800200 */
.L_x_237:
        /* <DEDUP_REMOVED lines=21> */
.L_x_240:
[----:B------:R-:W-:Y:S05]  /*a8b0*/  BSYNC.RECONVERGENT B1 ;  /* 0x0000000000017941 */ /* 0x000fea0003800200 */
.L_x_239:
        /* <DEDUP_REMOVED lines=10> */
.L_x_241:
        /* <DEDUP_REMOVED lines=14> */
[----:B------:R-:W-:-:S08]  /*aa40*/  DADD R8, -R20, R14 ;  /* 0x0000000014087229 */ /* 0x000fd0000000010e */
[----:B------:R-:W-:-:S14]  /*aa50*/  DSETP.NAN.AND P1, PT, R8, R8, PT ;  /* 0x000000080800722a */ /* 0x000fdc0003f28000 */
[----:B------:R-:W-:Y:S01]  /*aa60*/  @P1 DADD R6, R8, 2 ;  /* 0x4000000008061429 */ /* 0x000fe20000000000 */
[----:B------:R-:W-:Y:S10]  /*aa70*/  @P1 BRA `(.L_x_243) ;  /* 0x00000000000c1947 */ /* 0x000ff40003800000 */
[----:B------:R-:W-:-:S14]  /*aa80*/  DSETP.NEU.AND P1, PT, |R136|, +INF , PT ;  /* 0x7ff000008800742a */ /* 0x000fdc0003f2d200 */
[----:B------:R-:W-:Y:S02]  /*aa90*/  @!P1 IMAD.MOV.U32 R6, RZ, RZ, 0x0 ;  /* 0x00000000ff069424 */ /* 0x000fe400078e00ff */
[----:B------:R-:W-:-:S07]  /*aaa0*/  @!P1 IMAD.MOV.U32 R7, RZ, RZ, 0x7ff00000 ;  /* 0x7ff00000ff079424 */ /* 0x000fce00078e00ff */
.L_x_243:
[----:B------:R-:W-:Y:S05]  /*aab0*/  BSYNC.RECONVERGENT B0 ;  /* 0x0000000000007941 */ /* 0x000fea0003800200 */
.L_x_242:
[----:B------:R-:W-:Y:S01]  /*aac0*/  BSSY.RECONVERGENT B0, `(.L_x_244) ;  /* 0x0000006000007945 */ /* 0x000fe20003800200 */
[----:B------:R-:W-:Y:S01]  /*aad0*/  FSEL R140, R6, RZ, P0 ;  /* 0x000000ff068c7208 */ /* 0x000fe20000000000 */
[----:B------:R-:W-:Y:S01]  /*aae0*/  UMOV UR5, 0x40000000 ;  /* 0x4000000000057882 */ /* 0x000fe20000000000 */
[----:B------:R-:W-:Y:S02]  /*aaf0*/  FSEL R141, R7, 1.875, P0 ;  /* 0x3ff00000078d7808 */ /* 0x000fe40000000000 */
[----:B------:R-:W-:-:S07]  /*ab00*/  MOV R2, 0xab20 ;  /* 0x0000ab2000027802 */ /* 0x000fce0000000f00 */
[----:B------:R-:W-:Y:S05]  /*ab10*/  CALL.REL.NOINC `($_Z10divergenceiidPiddddPdS0_S0_S0_S0_S0_S0_S0_S0_S0_S0_S0_S0_S0_S0_S0_S0_S0_S0_S0_S0_S0_S0_S0_S0_S0_S0_S0_S0_S0_S0_S0_S0_S0_S0_S0_$__internal_accurate_pow) ;  /* 0x00000010009c7944 */ /* 0x000fea0003c00000 */
[----:B------:R-:W-:Y:S05]  /*ab20*/  BSYNC.RECONVERGENT B0 ;  /* 0x0000000000007941 */ /* 0x000fea0003800200 */
.L_x_244:
        /* <DEDUP_REMOVED lines=19> */
.L_x_246:
[----:B------:R-:W-:Y:S05]  /*ac60*/  BSYNC.RECONVERGENT B0 ;  /* 0x0000000000007941 */ /* 0x000fea0003800200 */
.L_x_245:
        /* <DEDUP_REMOVED lines=10> */
.L_x_247:
        /* <DEDUP_REMOVED lines=17> */
.L_x_249:
[----:B------:R-:W-:Y:S05]  /*ae20*/  BSYNC.RECONVERGENT B0 ;  /* 0x0000000000007941 */ /* 0x000fea0003800200 */
.L_x_248:
        /* <DEDUP_REMOVED lines=28> */
.L_x_251:
[----:B------:R-:W-:Y:S05]  /*aff0*/  BSYNC.RECONVERGENT B1 ;  /* 0x0000000000017941 */ /* 0x000fea0003800200 */
.L_x_250:
[----:B------:R-:W-:Y:S01]  /*b000*/  UIADD3 UR8, UPT, UPT, UR8, 0x1, URZ ;  /* 0x0000000108087890 */ /* 0x000fe2000fffe0ff */
[----:B------:R-:W-:Y:S02]  /*b010*/  DSETP.GTU.AND P0, PT, R4, UR18, PT ;  /* 0x0000001204007e2a */ /* 0x000fe4000bf0c000 */
[----:B------:R-:W-:Y:S01]  /*b020*/  DFMA R86, R86, UR20, R26 ;  /* 0x0000001456567c2b */ /* 0x000fe2000800001a */
[----:B------:R-:W-:Y:S01]  /*b030*/  UISETP.NE.AND UP0, UPT, UR8, URZ, UPT ;  /* 0x000000ff0800728c */ /* 0x000fe2000bf05270 */
[----:B------:R-:W-:Y:S02]  /*b040*/  DFMA R88, R88, UR20, R28 ;  /* 0x0000001458587c2b */ /* 0x000fe4000800001c */
[----:B------:R-:W-:Y:S01]  /*b050*/  DFMA R90, R90, UR20, R30 ;  /* 0x000000145a5a7c2b */ /* 0x000fe2000800001e */
[----:B------:R-:W-:Y:S01]  /*b060*/  SEL R0, R0, RZ, !P0 ;  /* 0x000000ff00007207 */ /* 0x000fe20004000000 */
[----:B------:R-:W-:Y:S02]  /*b070*/  DFMA R92, R92, UR20, R50 ;  /* 0x000000145c5c7c2b */ /* 0x000fe40008000032 */
[----:B------:R-:W-:-:S02]  /*b080*/  DFMA R94, R94, UR20, R52 ;  /* 0x000000145e5e7c2b */ /* 0x000fc40008000034 */
[----:B------:R-:W-:Y:S01]  /*b090*/  DFMA R96, R96, UR20, R54 ;  /* 0x0000001460607c2b */ /* 0x000fe20008000036 */
[----:B------:R-:W-:Y:S01]  /*b0a0*/  IMAD.IADD R3, R0, 0x1, R3 ;  /* 0x0000000100037824 */ /* 0x000fe200078e0203 */
[----:B------:R-:W-:Y:S02]  /*b0b0*/  DFMA R98, R98, UR20, R74 ;  /* 0x0000001462627c2b */ /* 0x000fe4000800004a */
[----:B------:R-:W-:Y:S02]  /*b0c0*/  DFMA R100, R100, UR20, R76 ;  /* 0x0000001464647c2b */ /* 0x000fe4000800004c */
[----:B------:R-:W-:Y:S02]  /*b0d0*/  DFMA R102, R102, UR20, R78 ;  /* 0x0000001466667c2b */ /* 0x000fe4000800004e */
[----:B------:R-:W-:Y:S02]  /*b0e0*/  DFMA R104, R104, UR20, R32 ;  /* 0x0000001468687c2b */ /* 0x000fe40008000020 */
[----:B------:R-:W-:-:S02]  /*b0f0*/  DFMA R106, R106, UR20, R34 ;  /* 0x000000146a6a7c2b */ /* 0x000fc40008000022 */
[----:B------:R-:W-:Y:S02]  /*b100*/  DFMA R108, R108, UR20, R36 ;  /* 0x000000146c6c7c2b */ /* 0x000fe40008000024 */
[----:B------:R-:W-:Y:S02]  /*b110*/  DFMA R110, R110, UR20, R56 ;  /* 0x000000146e6e7c2b */ /* 0x000fe40008000038 */
[----:B------:R-:W-:Y:S02]  /*b120*/  DFMA R112, R112, UR20, R58 ;  /* 0x0000001470707c2b */ /* 0x000fe4000800003a */
[----:B------:R-:W-:Y:S02]  /*b130*/  DFMA R114, R114, UR20, R60 ;  /* 0x0000001472727c2b */ /* 0x000fe4000800003c */
[----:B------:R-:W-:Y:S02]  /*b140*/  DFMA R118, R118, UR20, R80 ;  /* 0x0000001476767c2b */ /* 0x000fe40008000050 */
[----:B------:R-:W-:-:S02]  /*b150*/  DFMA R120, R120, UR20, R82 ;  /* 0x0000001478787c2b */ /* 0x000fc40008000052 */
[----:B------:R-:W-:Y:S02]  /*b160*/  DFMA R116, R116, UR20, R84 ;  /* 0x0000001474747c2b */ /* 0x000fe40008000054 */
[----:B------:R-:W-:Y:S02]  /*b170*/  DFMA R14, R26, UR20, R14 ;  /* 0x000000141a0e7c2b */ /* 0x000fe4000800000e */
[----:B------:R-:W-:Y:S01]  /*b180*/  DFMA R16, R28, UR20, R16 ;  /* 0x000000141c107c2b */ /* 0x000fe20008000010 */
[----:B------:R-:W-:Y:S01]  /*b190*/  IMAD.MOV.U32 R26, RZ, RZ, R86 ;  /* 0x000000ffff1a7224 */ /* 0x000fe200078e0056 */
[----:B------:R-:W-:Y:S01]  /*b1a0*/  DFMA R18, R30, UR20, R18 ;  /* 0x000000141e127c2b */ /* 0x000fe20008000012 */
[----:B------:R-:W-:Y:S01]  /*b1b0*/  MOV R27, R87 ;  /* 0x00000057001b7202 */ /* 0x000fe20000000f00 */
[----:B------:R-:W-:Y:S01]  /*b1c0*/  DFMA R38, R50, UR20, R38 ;  /* 0x0000001432267c2b */ /* 0x000fe20008000026 */
[----:B------:R-:W-:Y:S01]  /*b1d0*/  IMAD.MOV.U32 R28, RZ, RZ, R88 ;  /* 0x000000ffff1c7224 */ /* 0x000fe200078e0058 */
        /* <DEDUP_REMOVED lines=28> */
[----:B------:R-:W-:Y:S01]  /*b3a0*/  MOV R57, R111 ;  /* 0x0000006f00397202 */ /* 0x000fe20000000f00 */
[----:B------:R-:W-:-:S02]  /*b3b0*/  IMAD.MOV.U32 R79, RZ, RZ, R103 ;  /* 0x000000ffff4f7224 */ /* 0x000fc400078e0067 */
[----:B------:R-:W-:Y:S02]  /*b3c0*/  IMAD.MOV.U32 R32, RZ, RZ, R104 ;  /* 0x000000ffff207224 */ /* 0x000fe400078e0068 */
[----:B------:R-:W-:Y:S02]  /*b3d0*/  IMAD.MOV.U32 R33, RZ, RZ, R105 ;  /* 0x000000ffff217224 */ /* 0x000fe400078e0069 */
[----:B------:R-:W-:Y:S02]  /*b3e0*/  IMAD.MOV.U32 R34, RZ, RZ, R106 ;  /* 0x000000ffff227224 */ /* 0x000fe400078e006a */
[----:B------:R-:W-:Y:S02]  /*b3f0*/  IMAD.MOV.U32 R35, RZ, RZ, R107 ;  /* 0x000000ffff237224 */ /* 0x000fe400078e006b */
[----:B------:R-:W-:Y:S02]  /*b400*/  IMAD.MOV.U32 R36, RZ, RZ, R108 ;  /* 0x000000ffff247224 */ /* 0x000fe400078e006c */
        /* <DEDUP_REMOVED lines=11> */
[----:B------:R-:W-:Y:S01]  /*b4c0*/  IMAD.MOV.U32 R85, RZ, RZ, R117 ;  /* 0x000000ffff557224 */ /* 0x000fe200078e0075 */
[----:B------:R-:W-:Y:S06]  /*b4d0*/  BRA.U UP0, `(.L_x_252) ;  /* 0xffffff5100d07547 */ /* 0x000fec000b83ffff */
.L_x_0:
[----:B------:R-:W0:Y:S01]  /*b4e0*/  S2R R0, SR_TID.X ;  /* 0x0000000000007919 */ /* 0x000e220000002100 */
[----:B------:R-:W0:Y:S08]  /*b4f0*/  S2UR UR4, SR_CTAID.X ;  /* 0x00000000000479c3 */ /* 0x000e300000002500 */
[----:B------:R-:W0:Y:S08]  /*b500*/  LDC R7, c[0x0][0x360] ;  /* 0x0000d800ff077b82 */ /* 0x000e300000000800 */
[----:B------:R-:W1:Y:S01]  /*b510*/  LDC.64 R4, c[0x0][0x390] ;  /* 0x0000e400ff047b82 */ /* 0x000e620000000a00 */
[----:B0-----:R-:W-:-:S04]  /*b520*/  IMAD R7, R7, UR4, R0 ;  /* 0x0000000407077c24 */ /* 0x001fc8000f8e0200 */
[----:B-1----:R-:W-:-:S05]  /*b530*/  IMAD.WIDE R4, R7, 0x4, R4 ;  /* 0x0000000407047825 */ /* 0x002fca00078e0204 */
[----:B-----5:R-:W-:Y:S01]  /*b540*/  STG.E desc[UR10][R4.64], R3 ;  /* 0x0000000304007986 */ /* 0x020fe2000c10190a */
[----:B------:R-:W-:Y:S05]  /*b550*/  EXIT ;  /* 0x000000000000794d */ /* 0x000fea0003800000 */
        .weak           $__internal_0_$__cuda_sm20_div_rn_f64_full
        .type           $__internal_0_$__cuda_sm20_div_rn_f64_full,@function
        .size           $__internal_0_$__cuda_sm20_div_rn_f64_full,($__internal_1_$__cuda_sm20_dsqrt_rn_f64_mediumpath_v1 - $__internal_0_$__cuda_sm20_div_rn_f64_full)
$__internal_0_$__cuda_sm20_div_rn_f64_full:
[C---:B------:R-:W-:Y:S01]  /*b560*/  FSETP.GEU.AND P0, PT, |R7|.reuse, 1.469367938527859385e-39, PT ;  /* 0x001000000700780b */ /* 0x040fe20003f0e200 */
[----:B------:R-:W-:Y:S01]  /*b570*/  IMAD.MOV.U32 R134, RZ, RZ, 0x1 ;  /* 0x00000001ff867424 */ /* 0x000fe200078e00ff */
[----:B------:R-:W-:Y:S01]  /*b580*/  LOP3.LUT R124, R7, 0x800fffff, RZ, 0xc0, !PT ;  /* 0x800fffff077c7812 */ /* 0x000fe200078ec0ff */
[----:B------:R-:W-:Y:S01]  /*b590*/  IMAD.MOV.U32 R4, RZ, RZ, 0x1ca00000 ;  /* 0x1ca00000ff047424 */ /* 0x000fe200078e00ff */
[C---:B------:R-:W-:Y:S01]  /*b5a0*/  FSETP.GEU.AND P2, PT, |R9|.reuse, 1.469367938527859385e-39, PT ;  /* 0x001000000900780b */ /* 0x040fe20003f4e200 */
[----:B------:R-:W-:Y:S01]  /*b5b0*/  IMAD.MOV.U32 R122, RZ, RZ, R8 ;  /* 0x000000ffff7a7224 */ /* 0x000fe200078e0008 */
[----:B------:R-:W-:Y:S01]  /*b5c0*/  LOP3.LUT R125, R124, 0x3ff00000, RZ, 0xfc, !PT ;  /* 0x3ff000007c7d7812 */ /* 0x000fe200078efcff */
[----:B------:R-:W-:Y:S01]  /*b5d0*/  BSSY.RECONVERGENT B0, `(.L_x_253) ;  /* 0x0000050000007945 */ /* 0x000fe20003800200 */
[----:B------:R-:W-:Y:S02]  /*b5e0*/  MOV R124, R6 ;  /* 0x00000006007c7202 */ /* 0x000fe40000000f00 */
[----:B------:R-:W-:-:S02]  /*b5f0*/  LOP3.LUT R5, R9, 0x7ff00000, RZ, 0xc0, !PT ;  /* 0x7ff0000009057812 */ /* 0x000fc400078ec0ff */
[----:B------:R-:W-:Y:S01]  /*b600*/  LOP3.LUT R11, R7, 0x7ff00000, RZ, 0xc0, !PT ;  /* 0x7ff00000070b7812 */ /* 0x000fe200078ec0ff */
[----:B------:R-:W-:-:S03]  /*b610*/  @!P0 DMUL R124, R6, 8.98846567431157953865e+307 ;  /* 0x7fe00000067c8828 */ /* 0x000fc60000000000 */
[----:B------:R-:W-:Y:S02]  /*b620*/  ISETP.GE.U32.AND P1, PT, R5, R11, PT ;  /* 0x0000000b0500720c */ /* 0x000fe40003f26070 */
[----:B------:R-:W-:Y:S01]  /*b630*/  @!P2 LOP3.LUT R2, R7, 0x7ff00000, RZ, 0xc0, !PT ;  /* 0x7ff000000702a812 */ /* 0x000fe200078ec0ff */
[----:B------:R-:W0:Y:S01]  /*b640*/  MUFU.RCP64H R135, R125 ;  /* 0x0000007d00877308 */ /* 0x000e220000001800 */
[----:B------:R-:W-:Y:S02]  /*b650*/  SEL R123, R4, 0x63400000, !P1 ;  /* 0x63400000047b7807 */ /* 0x000fe40004800000 */
[----:B------:R-:W-:Y:S01]  /*b660*/  @!P2 ISETP.GE.U32.AND P3, PT, R5, R2, PT ;  /* 0x000000020500a20c */ /* 0x000fe20003f66070 */
[----:B------:R-:W-:Y:S01]  /*b670*/  IMAD.MOV.U32 R2, RZ, RZ, R5 ;  /* 0x000000ffff027224 */ /* 0x000fe200078e0005 */
[----:B------:R-:W-:Y:S02]  /*b680*/  LOP3.LUT R123, R123, 0x800fffff, R9, 0xf8, !PT ;  /* 0x800fffff7b7b7812 */ /* 0x000fe400078ef809 */
[----:B------:R-:W-:Y:S01]  /*b690*/  @!P0 LOP3.LUT R11, R125, 0x7ff00000, RZ, 0xc0, !PT ;  /* 0x7ff000007d0b8812 */ /* 0x000fe200078ec0ff */
[----:B0-----:R-:W-:-:S08]  /*b6a0*/  DFMA R12, R134, -R124, 1 ;  /* 0x3ff00000860c742b */ /* 0x001fd0000000087c */
[----:B------:R-:W-:-:S08]  /*b6b0*/  DFMA R12, R12, R12, R12 ;  /* 0x0000000c0c0c722b */ /* 0x000fd0000000000c */
[----:B------:R-:W-:Y:S01]  /*b6c0*/  DFMA R134, R134, R12, R134 ;  /* 0x0000000c8686722b */ /* 0x000fe20000000086 */
[----:B------:R-:W-:Y:S01]  /*b6d0*/  @!P2 SEL R13, R4, 0x63400000, !P3 ;  /* 0x63400000040da807 */ /* 0x000fe20005800000 */
[----:B------:R-:W-:-:S03]  /*b6e0*/  @!P2 IMAD.MOV.U32 R12, RZ, RZ, RZ ;  /* 0x000000ffff0ca224 */ /* 0x000fc600078e00ff */
[----:B------:R-:W-:-:S03]  /*b6f0*/  @!P2 LOP3.LUT R13, R13, 0x80000000, R9, 0xf8, !PT ;  /* 0x800000000d0da812 */ /* 0x000fc600078ef809 */
[----:B------:R-:W-:Y:S01]  /*b700*/  DFMA R132, R134, -R124, 1 ;  /* 0x3ff000008684742b */ /* 0x000fe2000000087c */
[----:B------:R-:W-:-:S06]  /*b710*/  @!P2 LOP3.LUT R13, R13, 0x100000, RZ, 0xfc, !PT ;  /* 0x001000000d0da812 */ /* 0x000fcc00078efcff */
[----:B------:R-:W-:Y:S02]  /*b720*/  @!P2 DFMA R122, R122, 2, -R12 ;  /* 0x400000007a7aa82b */ /* 0x000fe4000000080c */
[----:B------:R-:W-:Y:S01]  /*b730*/  DFMA R134, R134, R132, R134 ;  /* 0x000000848686722b */ /* 0x000fe20000000086 */
[----:B------:R-:W-:-:S07]  /*b740*/  VIADD R13, R11, 0xffffffff ;  /* 0xffffffff0b0d7836 */ /* 0x000fce0000000000 */
[----:B------:R-:W-:Y:S01]  /*b750*/  @!P2 LOP3.LUT R2, R123, 0x7ff00000, RZ, 0xc0, !PT ;  /* 0x7ff000007b02a812 */ /* 0x000fe200078ec0ff */
[----:B------:R-:W-:-:S04]  /*b760*/  DMUL R132, R134, R122 ;  /* 0x0000007a86847228 */ /* 0x000fc80000000000 */
[----:B------:R-:W-:-:S04]  /*b770*/  VIADD R12, R2, 0xffffffff ;  /* 0xffffffff020c7836 */ /* 0x000fc80000000000 */
[----:B------:R-:W-:Y:S01]  /*b780*/  DFMA R136, R132, -R124, R122 ;  /* 0x8000007c8488722b */ /* 0x000fe2000000007a */
[----:B------:R-:W-:-:S04]  /*b790*/  ISETP.GT.U32.AND P0, PT, R12, 0x7feffffe, PT ;  /* 0x7feffffe0c00780c */ /* 0x000fc80003f04070 */
[----:B------:R-:W-:-:S03]  /*b7a0*/  ISETP.GT.U32.OR P0, PT, R13, 0x7feffffe, P0 ;  /* 0x7feffffe0d00780c */ /* 0x000fc60000704470 */
[----:B------:R-:W-:-:S10]  /*b7b0*/  DFMA R12, R134, R136, R132 ;  /* 0x00000088860c722b */ /* 0x000fd40000000084 */
[----:B------:R-:W-:Y:S05]  /*b7c0*/  @P0 BRA `(.L_x_254) ;  /* 0x00000000006c0947 */ /* 0x000fea0003800000 */
[----:B------:R-:W-:-:S04]  /*b7d0*/  LOP3.LUT R2, R7, 0x7ff00000, RZ, 0xc0, !PT ;  /* 0x7ff0000007027812 */ /* 0x000fc800078ec0ff */
[CC--:B------:R-:W-:Y:S02]  /*b7e0*/  VIADDMNMX R8, R5.reuse, -R2.reuse, 0xb9600000, !PT ;  /* 0xb960000005087446 */ /* 0x0c0fe40007800902 */
[----:B------:R-:W-:Y:S02]  /*b7f0*/  ISETP.GE.U32.AND P0, PT, R5, R2, PT ;  /* 0x000000020500720c */ /* 0x000fe40003f06070 */
[----:B------:R-:W-:Y:S01]  /*b800*/  VIMNMX R2, PT, PT, R8, 0x46a00000, PT ;  /* 0x46a0000008027848 */ /* 0x000fe20003fe0100 */
[----:B------:R-:W-:Y:S01]  /*b810*/  IMAD.MOV.U32 R8, RZ, RZ, RZ ;  /* 0x000000ffff087224 */ /* 0x000fe200078e00ff */
[----:B------:R-:W-:-:S05]  /*b820*/  SEL R5, R4, 0x63400000, !P0 ;  /* 0x6340000004057807 */ /* 0x000fca0004000000 */
[----:B------:R-:W-:-:S04]  /*b830*/  IMAD.IADD R2, R2, 0x1, -R5 ;  /* 0x0000000102027824 */ /* 0x000fc800078e0a05 */
[----:B------:R-:W-:-:S06]  /*b840*/  VIADD R9, R2, 0x7fe00000 ;  /* 0x7fe0000002097836 */ /* 0x000fcc0000000000 */
[----:B------:R-:W-:-:S10]  /*b850*/  DMUL R4, R12, R8 ;  /* 0x000000080c047228 */ /* 0x000fd40000000000 */
[----:B------:R-:W-:-:S13]  /*b860*/  FSETP.GTU.AND P0, PT, |R5|, 1.469367938527859385e-39, PT ;  /* 0x001000000500780b */ /* 0x000fda0003f0c200 */
[----:B------:R-:W-:Y:S05]  /*b870*/  @P0 BRA `(.L_x_255) ;  /* 0x0000000000940947 */ /* 0x000fea0003800000 */
[----:B------:R-:W-:-:S06]  /*b880*/  DFMA R122, R12, -R124, R122 ;  /* 0x8000007c0c7a722b */ /* 0x000fcc000000007a */
[----:B------:R-:W-:-:S04]  /*b890*/  IMAD.MOV.U32 R122, RZ, RZ, RZ ;  /* 0x000000ffff7a7224 */ /* 0x000fc800078e00ff */
[C---:B------:R-:W-:Y:S02]  /*b8a0*/  FSETP.NEU.AND P0, PT, R123.reuse, RZ, PT ;  /* 0x000000ff7b00720b */ /* 0x040fe40003f0d000 */
[----:B------:R-:W-:-:S04]  /*b8b0*/  LOP3.LUT R6, R123, 0x80000000, R7, 0x48, !PT ;  /* 0x800000007b067812 */ /* 0x000fc800078e4807 */
[----:B------:R-:W-:-:S07]  /*b8c0*/  LOP3.LUT R123, R6, R9, RZ, 0xfc, !PT ;  /* 0x00000009067b7212 */ /* 0x000fce00078efcff */
[----:B------:R-:W-:Y:S05]  /*b8d0*/  @!P0 BRA `(.L_x_255) ;  /* 0x00000000007c8947 */ /* 0x000fea0003800000 */
[C---:B------:R-:W-:Y:S01]  /*b8e0*/  IADD3 R9, PT, PT, -R2.reuse, RZ, RZ ;  /* 0x000000ff02097210 */ /* 0x040fe20007ffe1ff */
[----:B------:R-:W-:Y:S01]  /*b8f0*/  IMAD.MOV.U32 R8, RZ, RZ, RZ ;  /* 0x000000ffff087224 */ /* 0x000fe200078e00ff */
[----:B------:R-:W-:-:S05]  /*b900*/  IADD3 R2, PT, PT, -R2, -0x43300000, RZ ;  /* 0xbcd0000002027810 */ /* 0x000fca0007ffe1ff */
[----:B------:R-:W-:Y:S02]  /*b910*/  DFMA R8, R4, -R8, R12 ;  /* 0x800000080408722b */ /* 0x000fe4000000000c */
[----:B------:R-:W-:-:S08]  /*b920*/  DMUL.RP R12, R12, R122 ;  /* 0x0000007a0c0c7228 */ /* 0x000fd00000008000 */
[----:B------:R-:W-:Y:S02]  /*b930*/  FSETP.NEU.AND P0, PT, |R9|, R2, PT ;  /* 0x000000020900720b */ /* 0x000fe40003f0d200 */
[----:B------:R-:W-:Y:S02]  /*b940*/  LOP3.LUT R7, R13, R6, RZ, 0x3c, !PT ;  /* 0x000000060d077212 */ /* 0x000fe400078e3cff */
[----:B------:R-:W-:Y:S02]  /*b950*/  FSEL R4, R12, R4, !P0 ;  /* 0x000000040c047208 */ /* 0x000fe40004000000 */
[----:B------:R-:W-:Y:S01]  /*b960*/  FSEL R5, R7, R5, !P0 ;  /* 0x0000000507057208 */ /* 0x000fe20004000000 */
[----:B------:R-:W-:Y:S06]  /*b970*/  BRA `(.L_x_255) ;  /* 0x0000000000547947 */ /* 0x000fec0003800000 */
.L_x_254:
[----:B------:R-:W-:-:S14]  /*b980*/  DSETP.NAN.AND P0, PT, R8, R8, PT ;  /* 0x000000080800722a */ /* 0x000fdc0003f08000 */
[----:B------:R-:W-:Y:S05]  /*b990*/  @P0 BRA `(.L_x_256) ;  /* 0x0000000000440947 */ /* 0x000fea0003800000 */
[----:B------:R-:W-:-:S14]  /*b9a0*/  DSETP.NAN.AND P0, PT, R6, R6, PT ;  /* 0x000000060600722a */ /* 0x000fdc0003f08000 */
[----:B------:R-:W-:Y:S05]  /*b9b0*/  @P0 BRA `(.L_x_257) ;  /* 0x0000000000300947 */ /* 0x000fea0003800000 */
[----:B------:R-:W-:Y:S01]  /*b9c0*/  ISETP.NE.AND P0, PT, R2, R11, PT ;  /* 0x0000000b0200720c */ /* 0x000fe20003f05270 */
[----:B------:R-:W-:Y:S02]  /*b9d0*/  IMAD.MOV.U32 R4, RZ, RZ, 0x0 ;  /* 0x00000000ff047424 */ /* 0x000fe400078e00ff */
[----:B------:R-:W-:-:S10]  /*b9e0*/  IMAD.MOV.U32 R5, RZ, RZ, -0x80000 ;  /* 0xfff80000ff057424 */ /* 0x000fd400078e00ff */
[----:B------:R-:W-:Y:S05]  /*b9f0*/  @!P0 BRA `(.L_x_255) ;  /* 0x0000000000348947 */ /* 0x000fea0003800000 */
[----:B------:R-:W-:Y:S02]  /*ba00*/  ISETP.NE.AND P0, PT, R2, 0x7ff00000, PT ;  /* 0x7ff000000200780c */ /* 0x000fe40003f05270 */
[----:B------:R-:W-:Y:S02]  /*ba10*/  LOP3.LUT R5, R9, 0x80000000, R7, 0x48, !PT ;  /* 0x8000000009057812 */ /* 0x000fe400078e4807 */
[----:B------:R-:W-:-:S13]  /*ba20*/  ISETP.EQ.OR P0, PT, R11, RZ, !P0 ;  /* 0x000000ff0b00720c */ /* 0x000fda0004702670 */
[----:B------:R-:W-:Y:S01]  /*ba30*/  @P0 LOP3.LUT R2, R5, 0x7ff00000, RZ, 0xfc, !PT ;  /* 0x7ff0000005020812 */ /* 0x000fe200078efcff */
[----:B------:R-:W-:Y:S02]  /*ba40*/  @!P0 IMAD.MOV.U32 R4, RZ, RZ, RZ ;  /* 0x000000ffff048224 */ /* 0x000fe400078e00ff */
[----:B------:R-:W-:Y:S02]  /*ba50*/  @P0 IMAD.MOV.U32 R4, RZ, RZ, RZ ;  /* 0x000000ffff040224 */ /* 0x000fe400078e00ff */
[----:B------:R-:W-:Y:S01]  /*ba60*/  @P0 IMAD.MOV.U32 R5, RZ, RZ, R2 ;  /* 0x000000ffff050224 */ /* 0x000fe200078e0002 */
[----:B------:R-:W-:Y:S06]  /*ba70*/  BRA `(.L_x_255) ;  /* 0x0000000000147947 */ /* 0x000fec0003800000 */
.L_x_257:
[----:B------:R-:W-:Y:S01]  /*ba80*/  LOP3.LUT R5, R7, 0x80000, RZ, 0xfc, !PT ;  /* 0x0008000007057812 */ /* 0x000fe200078efcff */
[----:B------:R-:W-:Y:S01]  /*ba90*/  IMAD.MOV.U32 R4, RZ, RZ, R6 ;  /* 0x000000ffff047224 */ /* 0x000fe200078e0006 */
[----:B------:R-:W-:Y:S06]  /*baa0*/  BRA `(.L_x_255) ;  /* 0x0000000000087947 */ /* 0x000fec0003800000 */
.L_x_256:
[----:B------:R-:W-:Y:S01]  /*bab0*/  LOP3.LUT R5, R9, 0x80000, RZ, 0xfc, !PT ;  /* 0x0008000009057812 */ /* 0x000fe200078efcff */
[----:B------:R-:W-:-:S07]  /*bac0*/  IMAD.MOV.U32 R4, RZ, RZ, R8 ;  /* 0x000000ffff047224 */ /* 0x000fce00078e0008 */
.L_x_255:
[----:B------:R-:W-:Y:S05]  /*bad0*/  BSYNC.RECONVERGENT B0 ;  /* 0x0000000000007941 */ /* 0x000fea0003800200 */
.L_x_253:
[----:B------:R-:W-:-:S04]  /*bae0*/  IMAD.MOV.U32 R11, RZ, RZ, 0x0 ;  /* 0x00000000ff0b7424 */ /* 0x000fc800078e00ff */
[----:B------:R-:W-:Y:S05]  /*baf0*/  RET.REL.NODEC R10 `(_Z10divergenceiidPiddddPdS0_S0_S0_S0_S0_S0_S0_S0_S0_S0_S0_S0_S0_S0_S0_S0_S0_S0_S0_S0_S0_S0_S0_S0_S0_S0_S0_S0_S0_S0_S0_S0_S0_S0_S0_) ;  /* 0xffffff440a407950 */ /* 0x000fea0003c3ffff */
        .weak           $__internal_1_$__cuda_sm20_dsqrt_rn_f64_mediumpath_v1
        .type           $__internal_1_$__cuda_sm20_dsqrt_rn_f64_mediumpath_v1,@function
        .size           $__internal_1_$__cuda_sm20_dsqrt_rn_f64_mediumpath_v1,($_Z10divergenceiidPiddddPdS0_S0_S0_S0_S0_S0_S0_S0_S0_S0_S0_S0_S0_S0_S0_S0_S0_S0_S0_S0_S0_S0_S0_S0_S0_S0_S0_S0_S0_S0_S0_S0_S0_S0_S0_$__internal_accurate_pow - $__internal_1_$__cuda_sm20_dsqrt_rn_f64_mediumpath_v1)
$__internal_1_$__cuda_sm20_dsqrt_rn_f64_mediumpath_v1:
[----:B------:R-:W-:Y:S01]  /*bb00*/  ISETP.GE.U32.AND P0, PT, R2, -0x3400000, PT ;  /* 0xfcc000000200780c */ /* 0x000fe20003f06070 */
[----:B------:R-:W-:-:S12]  /*bb10*/  BSSY.RECONVERGENT B0, `(.L_x_258) ;  /* 0x0000023000007945 */ /* 0x000fd80003800200 */
[----:B------:R-:W-:Y:S05]  /*bb20*/  @!P0 BRA `(.L_x_259) ;  /* 0x0000000000208947 */ /* 0x000fea0003800000 */
[----:B------:R-:W-:-:S10]  /*bb30*/  DFMA.RM R8, R10, R6, R8 ;  /* 0x000000060a08722b */ /* 0x000fd40000004008 */
[----:B------:R-:W-:-:S05]  /*bb40*/  IADD3 R6, P0, PT, R8, 0x1, RZ ;  /* 0x0000000108067810 */ /* 0x000fca0007f1e0ff */
[----:B------:R-:W-:-:S06]  /*bb50*/  IMAD.X R7, RZ, RZ, R9, P0 ;  /* 0x000000ffff077224 */ /* 0x000fcc00000e0609 */
[----:B------:R-:W-:-:S08]  /*bb60*/  DFMA.RP R4, -R8, R6, R4 ;  /* 0x000000060804722b */ /* 0x000fd00000008104 */
[----:B------:R-:W-:-:S06]  /*bb70*/  DSETP.GT.AND P0, PT, R4, RZ, PT ;  /* 0x000000ff0400722a */ /* 0x000fcc0003f04000 */
[----:B------:R-:W-:Y:S02]  /*bb80*/  FSEL R6, R6, R8, P0 ;  /* 0x0000000806067208 */ /* 0x000fe40000000000 */
[----:B------:R-:W-:Y:S01]  /*bb90*/  FSEL R7, R7, R9, P0 ;  /* 0x0000000907077208 */ /* 0x000fe20000000000 */
[----:B------:R-:W-:Y:S06]  /*bba0*/  BRA `(.L_x_260) ;  /* 0x0000000000647947 */ /* 0x000fec0003800000 */
.L_x_259:
[----:B------:R-:W-:-:S14]  /*bbb0*/  DSETP.NE.AND P0, PT, R4, RZ, PT ;  /* 0x000000ff0400722a */ /* 0x000fdc0003f05000 */
[----:B------:R-:W-:Y:S05]  /*bbc0*/  @!P0 BRA `(.L_x_261) ;  /* 0x0000000000588947 */ /* 0x000fea0003800000 */
[----:B------:R-:W-:-:S13]  /*bbd0*/  ISETP.GE.AND P0, PT, R5, RZ, PT ;  /* 0x000000ff0500720c */ /* 0x000fda0003f06270 */
[----:B------:R-:W-:Y:S01]  /*bbe0*/  @!P0 IMAD.MOV.U32 R6, RZ, RZ, 0x0 ;  /* 0x00000000ff068424 */ /* 0x000fe200078e00ff */
[----:B------:R-:W-:Y:S01]  /*bbf0*/  @!P0 MOV R7, 0xfff80000 ;  /* 0xfff8000000078802 */ /* 0x000fe20000000f00 */
[----:B------:R-:W-:Y:S06]  /*bc00*/  @!P0 BRA `(.L_x_260) ;  /* 0x00000000004c8947 */ /* 0x000fec0003800000 */
[----:B------:R-:W-:-:S13]  /*bc10*/  ISETP.GT.AND P0, PT, R5, 0x7fefffff, PT ;  /* 0x7fefffff0500780c */ /* 0x000fda0003f04270 */
[----:B------:R-:W-:Y:S05]  /*bc20*/  @P0 BRA `(.L_x_261) ;  /* 0x0000000000400947 */ /* 0x000fea0003800000 */
[----:B------:R-:W-:Y:S01]  /*bc30*/  DMUL R10, R4, 8.11296384146066816958e+31 ;  /* 0x46900000040a7828 */ /* 0x000fe20000000000 */
[----:B------:R-:W-:Y:S02]  /*bc40*/  IMAD.MOV.U32 R8, RZ, RZ, RZ ;  /* 0x000000ffff087224 */ /* 0x000fe400078e00ff */
[----:B------:R-:W-:Y:S02]  /*bc50*/  IMAD.MOV.U32 R4, RZ, RZ, 0x0 ;  /* 0x00000000ff047424 */ /* 0x000fe400078e00ff */
[----:B------:R-:W-:Y:S01]  /*bc60*/  IMAD.MOV.U32 R5, RZ, RZ, 0x3fd80000 ;  /* 0x3fd80000ff057424 */ /* 0x000fe200078e00ff */
[----:B------:R-:W0:Y:S02]  /*bc70*/  MUFU.RSQ64H R9, R11 ;  /* 0x0000000b00097308 */ /* 0x000e240000001c00 */
[----:B0-----:R-:W-:-:S08]  /*bc80*/  DMUL R6, R8, R8 ;  /* 0x0000000808067228 */ /* 0x001fd00000000000 */
[----:B------:R-:W-:-:S08]  /*bc90*/  DFMA R6, R10, -R6, 1 ;  /* 0x3ff000000a06742b */ /* 0x000fd00000000806 */
[----:B------:R-:W-:Y:S02]  /*bca0*/  DFMA R4, R6, R4, 0.5 ;  /* 0x3fe000000604742b */ /* 0x000fe40000000004 */
[----:B------:R-:W-:-:S08]  /*bcb0*/  DMUL R6, R8, R6 ;  /* 0x0000000608067228 */ /* 0x000fd00000000000 */
[----:B------:R-:W-:-:S08]  /*bcc0*/  DFMA R6, R4, R6, R8 ;  /* 0x000000060406722b */ /* 0x000fd00000000008 */
[----:B------:R-:W-:Y:S02]  /*bcd0*/  DMUL R4, R10, R6 ;  /* 0x000000060a047228 */ /* 0x000fe40000000000 */
[----:B------:R-:W-:-:S06]  /*bce0*/  VIADD R7, R7, 0xfff00000 ;  /* 0xfff0000007077836 */ /* 0x000fcc0000000000 */
[----:B------:R-:W-:-:S08]  /*bcf0*/  DFMA R8, R4, -R4, R10 ;  /* 0x800000040408722b */ /* 0x000fd0000000000a */
[----:B------:R-:W-:-:S10]  /*bd00*/  DFMA R6, R6, R8, R4 ;  /* 0x000000080606722b */ /* 0x000fd40000000004 */
[----:B------:R-:W-:Y:S01]  /*bd10*/  VIADD R7, R7, 0xfcb00000 ;  /* 0xfcb0000007077836 */ /* 0x000fe20000000000 */
[----:B------:R-:W-:Y:S06]  /*bd20*/  BRA `(.L_x_260) ;  /* 0x0000000000047947 */ /* 0x000fec0003800000 */
.L_x_261:
[----:B------:R-:W-:-:S11]  /*bd30*/  DADD R6, R4, R4 ;  /* 0x0000000004067229 */ /* 0x000fd60000000004 */
.L_x_260:
[----:B------:R-:W-:Y:S05]  /*bd40*/  BSYNC.RECONVERGENT B0 ;  /* 0x0000000000007941 */ /* 0x000fea0003800200 */
.L_x_258:
[----:B------:R-:W-:Y:S02]  /*bd50*/  IMAD.MOV.U32 R13, RZ, RZ, 0x0 ;  /* 0x00000000ff0d7424 */ /* 0x000fe400078e00ff */
[----:B------:R-:W-:Y:S02]  /*bd60*/  IMAD.MOV.U32 R4, RZ, RZ, R6 ;  /* 0x000000ffff047224 */ /* 0x000fe400078e0006 */
[----:B------:R-:W-:Y:S01]  /*bd70*/  IMAD.MOV.U32 R5, RZ, RZ, R7 ;  /* 0x000000ffff057224 */ /* 0x000fe200078e0007 */
[----:B------:R-:W-:Y:S06]  /*bd80*/  RET.REL.NODEC R12 `(_Z10divergenceiidPiddddPdS0_S0_S0_S0_S0_S0_S0_S0_S0_S0_S0_S0_S0_S0_S0_S0_S0_S0_S0_S0_S0_S0_S0_S0_S0_S0_S0_S0_S0_S0_S0_S0_S0_S0_S0_) ;  /* 0xffffff400c9c7950 */ /* 0x000fec0003c3ffff */
        .type           $_Z10divergenceiidPiddddPdS0_S0_S0_S0_S0_S0_S0_S0_S0_S0_S0_S0_S0_S0_S0_S0_S0_S0_S0_S0_S0_S0_S0_S0_S0_S0_S0_S0_S0_S0_S0_S0_S0_S0_S0_$__internal_accurate_pow,@function
        .size           $_Z10divergenceiidPiddddPdS0_S0_S0_S0_S0_S0_S0_S0_S0_S0_S0_S0_S0_S0_S0_S0_S0_S0_S0_S0_S0_S0_S0_S0_S0_S0_S0_S0_S0_S0_S0_S0_S0_S0_S0_$__internal_accurate_pow,(.L_x_266 - $_Z10divergenceiidPiddddPdS0_S0_S0_S0_S0_S0_S0_S0_S0_S0_S0_S0_S0_S0_S0_S0_S0_S0_S0_S0_S0_S0_S0_S0_S0_S0_S0_S0_S0_S0_S0_S0_S0_S0_S0_$__internal_accurate_pow)
$_Z10divergenceiidPiddddPdS0_S0_S0_S0_S0_S0_S0_S0_S0_S0_S0_S0_S0_S0_S0_S0_S0_S0_S0_S0_S0_S0_S0_S0_S0_S0_S0_S0_S0_S0_S0_S0_S0_S0_S0_$__internal_accurate_pow:
[----:B------:R-:W-:Y:S01]  /*bd90*/  ISETP.GT.U32.AND P0, PT, R5, 0xfffff, PT ;  /* 0x000fffff0500780c */ /* 0x000fe20003f04070 */
[----:B------:R-:W-:Y:S01]  /*bda0*/  IMAD.MOV.U32 R6, RZ, RZ, R5 ;  /* 0x000000ffff067224 */ /* 0x000fe200078e0005 */
[----:B------:R-:W-:Y:S01]  /*bdb0*/  UMOV UR6, 0x7d2cafe2 ;  /* 0x7d2cafe200067882 */ /* 0x000fe20000000000 */
[----:B------:R-:W-:Y:S01]  /*bdc0*/  IMAD.MOV.U32 R10, RZ, RZ, 0x41ad3b5a ;  /* 0x41ad3b5aff0a7424 */ /* 0x000fe200078e00ff */
[----:B------:R-:W-:Y:S01]  /*bdd0*/  UMOV UR7, 0x3eb0f5ff ;  /* 0x3eb0f5ff00077882 */ /* 0x000fe20000000000 */
[----:B------:R-:W-:Y:S01]  /*bde0*/  IMAD.MOV.U32 R11, RZ, RZ, 0x3ed0f5d2 ;  /* 0x3ed0f5d2ff0b7424 */ /* 0x000fe200078e00ff */
[----:B------:R-:W-:Y:S01]  /*bdf0*/  UMOV UR22, 0xfefa39ef ;  /* 0xfefa39ef00167882 */ /* 0x000fe20000000000 */
[----:B------:R-:W-:-:S06]  /*be00*/  UMOV UR23, 0x3fe62e42 ;  /* 0x3fe62e4200177882 */ /* 0x000fcc0000000000 */
[----:B------:R-:W-:Y:S01]  /*be10*/  @!P0 DMUL R8, R4, 1.80143985094819840000e+16 ;  /* 0x4350000004088828 */ /* 0x000fe20000000000 */
[----:B------:R-:W-:-:S09]  /*be20*/  SHF.R.U32.HI R5, RZ, 0x14, R5 ;  /* 0x00000014ff057819 */ /* 0x000fd20000011605 */
[----:B------:R-:W-:Y:S01]  /*be30*/  @!P0 IMAD.MOV.U32 R6, RZ, RZ, R9 ;  /* 0x000000ffff068224 */ /* 0x000fe200078e0009 */
[----:B------:R-:W-:Y:S01]  /*be40*/  @!P0 LEA.HI R5, R9, 0xffffffca, RZ, 0xc ;  /* 0xffffffca09058811 */ /* 0x000fe200078f60ff */
[----:B------:R-:W-:-:S03]  /*be50*/  @!P0 IMAD.MOV.U32 R4, RZ, RZ, R8 ;  /* 0x000000ffff048224 */ /* 0x000fc600078e0008 */
[----:B------:R-:W-:Y:S02]  /*be60*/  LOP3.LUT R6, R6, 0x800fffff, RZ, 0xc0, !PT ;  /* 0x800fffff06067812 */ /* 0x000fe400078ec0ff */
[----:B------:R-:W-:Y:S02]  /*be70*/  MOV R130, R4 ;  /* 0x0000000400827202 */ /* 0x000fe40000000f00 */
[----:B------:R-:W-:Y:S01]  /*be80*/  LOP3.LUT R7, R6, 0x3ff00000, RZ, 0xfc, !PT ;  /* 0x3ff0000006077812 */ /* 0x000fe200078efcff */
[----:B------:R-:W-:-:S03]  /*be90*/  IMAD.MOV.U32 R6, RZ, RZ, RZ ;  /* 0x000000ffff067224 */ /* 0x000fc600078e00ff */
[----:B------:R-:W-:Y:S01]  /*bea0*/  ISETP.GE.U32.AND P1, PT, R7, 0x3ff6a09f, PT ;  /* 0x3ff6a09f0700780c */ /* 0x000fe20003f26070 */
[----:B------:R-:W-:-:S12]  /*beb0*/  IMAD.MOV.U32 R131, RZ, RZ, R7 ;  /* 0x000000ffff837224 */ /* 0x000fd800078e0007 */
[----:B------:R-:W-:-:S04]  /*bec0*/  @P1 VIADD R4, R131, 0xfff00000 ;  /* 0xfff0000083041836 */ /* 0x000fc80000000000 */
[----:B------:R-:W-:Y:S02]  /*bed0*/  @P1 IMAD.MOV.U32 R131, RZ, RZ, R4 ;  /* 0x000000ffff831224 */ /* 0x000fe400078e0004 */
[C---:B------:R-:W-:Y:S02]  /*bee0*/  VIADD R4, R5.reuse, 0xfffffc01 ;  /* 0xfffffc0105047836 */ /* 0x040fe40000000000 */
[----:B------:R-:W-:Y:S02]  /*bef0*/  @P1 VIADD R4, R5, 0xfffffc02 ;  /* 0xfffffc0205041836 */ /* 0x000fe40000000000 */
[C---:B------:R-:W-:Y:S01]  /*bf00*/  DADD R12, R130.reuse, 1 ;  /* 0x3ff00000820c7429 */ /* 0x040fe20000000000 */
[----:B------:R-:W-:Y:S01]  /*bf10*/  IMAD.MOV.U32 R5, RZ, RZ, 0x43300000 ;  /* 0x43300000ff057424 */ /* 0x000fe200078e00ff */
[----:B------:R-:W-:Y:S01]  /*bf20*/  DADD R130, R130, -1 ;  /* 0xbff0000082827429 */ /* 0x000fe20000000000 */
[----:B------:R-:W-:-:S03]  /*bf30*/  LOP3.LUT R4, R4, 0x80000000, RZ, 0x3c, !PT ;  /* 0x8000000004047812 */ /* 0x000fc600078e3cff */
[----:B------:R-:W0:Y:S02]  /*bf40*/  MUFU.RCP64H R7, R13 ;  /* 0x0000000d00077308 */ /* 0x000e240000001800 */
[----:B0-----:R-:W-:-:S08]  /*bf50*/  DFMA R124, -R12, R6, 1 ;  /* 0x3ff000000c7c742b */ /* 0x001fd00000000106 */
[----:B------:R-:W-:-:S08]  /*bf60*/  DFMA R124, R124, R124, R124 ;  /* 0x0000007c7c7c722b */ /* 0x000fd0000000007c */
[----:B------:R-:W-:-:S08]  /*bf70*/  DFMA R124, R6, R124, R6 ;  /* 0x0000007c067c722b */ /* 0x000fd00000000006 */
[----:B------:R-:W-:-:S08]  /*bf80*/  DMUL R6, R130, R124 ;  /* 0x0000007c82067228 */ /* 0x000fd00000000000 */
[----:B------:R-:W-:-:S08]  /*bf90*/  DFMA R6, R130, R124, R6 ;  /* 0x0000007c8206722b */ /* 0x000fd00000000006 */
[-C--:B------:R-:W-:Y:S02]  /*bfa0*/  DMUL R128, R6, R6.reuse ;  /* 0x0000000606807228 */ /* 0x080fe40000000000 */
[----:B------:R-:W-:Y:S02]  /*bfb0*/  DADD R122, R130, -R6 ;  /* 0x00000000827a7229 */ /* 0x000fe40000000806 */
[----:B------:R-:W-:-:S04]  /*bfc0*/  DMUL R132, R6, R6 ;  /* 0x0000000606847228 */ /* 0x000fc80000000000 */
[----:B------:R-:W-:Y:S01]  /*bfd0*/  DFMA R10, R128, UR6, R10 ;  /* 0x00000006800a7c2b */ /* 0x000fe2000800000a */
[----:B------:R-:W-:Y:S01]  /*bfe0*/  UMOV UR6, 0x75488a3f ;  /* 0x75488a3f00067882 */ /* 0x000fe20000000000 */
[----:B------:R-:W-:Y:S01]  /*bff0*/  UMOV UR7, 0x3ef3b20a ;  /* 0x3ef3b20a00077882 */ /* 0x000fe20000000000 */
[----:B------:R-:W-:-:S05]  /*c000*/  DADD R122, R122, R122 ;  /* 0x000000007a7a7229 */ /* 0x000fca000000007a */
[----:B------:R-:W-:Y:S01]  /*c010*/  DFMA R126, R128, R10, UR6 ;  /* 0x00000006807e7e2b */ /* 0x000fe2000800000a */
[----:B------:R-:W-:Y:S01]  /*c020*/  UMOV UR6, 0xe4faecd5 ;  /* 0xe4faecd500067882 */ /* 0x000fe20000000000 */
[----:B------:R-:W-:Y:S01]  /*c030*/  UMOV UR7, 0x3f1745cd ;  /* 0x3f1745cd00077882 */ /* 0x000fe20000000000 */
[----:B------:R-:W-:-:S05]  /*c040*/  DFMA R122, R130, -R6, R122 ;  /* 0x80000006827a722b */ /* 0x000fca000000007a */
[----:B------:R-:W-:Y:S01]  /*c050*/  DFMA R126, R128, R126, UR6 ;  /* 0x00000006807e7e2b */ /* 0x000fe2000800007e */
[----:B------:R-:W-:Y:S01]  /*c060*/  UMOV UR6, 0x258a578b ;  /* 0x258a578b00067882 */ /* 0x000fe20000000000 */
[----:B------:R-:W-:Y:S01]  /*c070*/  UMOV UR7, 0x3f3c71c7 ;  /* 0x3f3c71c700077882 */ /* 0x000fe20000000000 */
[----:B------:R-:W-:-:S05]  /*c080*/  DMUL R122, R124, R122 ;  /* 0x0000007a7c7a7228 */ /* 0x000fca0000000000 */
[----:B------:R-:W-:Y:S01]  /*c090*/  DFMA R126, R128, R126, UR6 ;  /* 0x00000006807e7e2b */ /* 0x000fe2000800007e */
[----:B------:R-:W-:Y:S01]  /*c0a0*/  UMOV UR6, 0x9242b910 ;  /* 0x9242b91000067882 */ /* 0x000fe20000000000 */
[----:B------:R-:W-:-:S03]  /*c0b0*/  UMOV UR7, 0x3f624924 ;  /* 0x3f62492400077882 */ /* 0x000fc60000000000 */
[----:B------:R-:W-:Y:S02]  /*c0c0*/  VIADD R131, R123, 0x100000 ;  /* 0x001000007b837836 */ /* 0x000fe40000000000 */
[----:B------:R-:W-:Y:S01]  /*c0d0*/  IMAD.MOV.U32 R130, RZ, RZ, R122 ;  /* 0x000000ffff827224 */ /* 0x000fe200078e007a */
[----:B------:R-:W-:Y:S01]  /*c0e0*/  DFMA R126, R128, R126, UR6 ;  /* 0x00000006807e7e2b */ /* 0x000fe2000800007e */
[----:B------:R-:W-:Y:S01]  /*c0f0*/  UMOV UR6, 0x99999dfb ;  /* 0x99999dfb00067882 */ /* 0x000fe20000000000 */
[----:B------:R-:W-:-:S06]  /*c100*/  UMOV UR7, 0x3f899999 ;  /* 0x3f89999900077882 */ /* 0x000fcc0000000000 */
[----:B------:R-:W-:Y:S01]  /*c110*/  DFMA R126, R128, R126, UR6 ;  /* 0x00000006807e7e2b */ /* 0x000fe2000800007e */
[----:B------:R-:W-:Y:S01]  /*c120*/  UMOV UR6, 0x55555555 ;  /* 0x5555555500067882 */ /* 0x000fe20000000000 */
[----:B------:R-:W-:-:S06]  /*c130*/  UMOV UR7, 0x3fb55555 ;  /* 0x3fb5555500077882 */ /* 0x000fcc0000000000 */
[----:B------:R-:W-:-:S08]  /*c140*/  DFMA R10, R128, R126, UR6 ;  /* 0x00000006800a7e2b */ /* 0x000fd0000800007e */
[----:B------:R-:W-:Y:S01]  /*c150*/  DADD R12, -R10, UR6 ;  /* 0x000000060a0c7e29 */ /* 0x000fe20008000100 */
[----:B------:R-:W-:Y:S01]  /*c160*/  UMOV UR6, 0xb9e7b0 ;  /* 0x00b9e7b000067882 */ /* 0x000fe20000000000 */
[----:B------:R-:W-:-:S06]  /*c170*/  UMOV UR7, 0x3c46a4cb ;  /* 0x3c46a4cb00077882 */ /* 0x000fcc0000000000 */
[----:B------:R-:W-:Y:S02]  /*c180*/  DFMA R126, R128, R126, R12 ;  /* 0x0000007e807e722b */ /* 0x000fe4000000000c */
[C---:B------:R-:W-:Y:S02]  /*c190*/  DMUL R12, R6.reuse, R132 ;  /* 0x00000084060c7228 */ /* 0x040fe40000000000 */
[----:B------:R-:W-:-:S04]  /*c1a0*/  DFMA R128, R6, R6, -R132 ;  /* 0x000000060680722b */ /* 0x000fc80000000884 */
[----:B------:R-:W-:Y:S01]  /*c1b0*/  DADD R124, R126, -UR6 ;  /* 0x800000067e7c7e29 */ /* 0x000fe20008000000 */
[----:B------:R-:W-:Y:S01]  /*c1c0*/  UMOV UR6, 0x80000000 ;  /* 0x8000000000067882 */ /* 0x000fe20000000000 */
[C---:B------:R-:W-:Y:S01]  /*c1d0*/  DFMA R134, R6.reuse, R132, -R12 ;  /* 0x000000840686722b */ /* 0x040fe2000000080c */
[----:B------:R-:W-:Y:S01]  /*c1e0*/  UMOV UR7, 0x43300000 ;  /* 0x4330000000077882 */ /* 0x000fe20000000000 */
[----:B------:R-:W-:-:S04]  /*c1f0*/  DFMA R130, R6, R130, R128 ;  /* 0x000000820682722b */ /* 0x000fc80000000080 */
[----:B------:R-:W-:Y:S02]  /*c200*/  DADD R126, R10, R124 ;  /* 0x000000000a7e7229 */ /* 0x000fe4000000007c */
[----:B------:R-:W-:-:S06]  /*c210*/  DFMA R134, R122, R132, R134 ;  /* 0x000000847a86722b */ /* 0x000fcc0000000086 */
[----:B------:R-:W-:Y:S02]  /*c220*/  DMUL R128, R126, R12 ;  /* 0x0000000c7e807228 */ /* 0x000fe40000000000 */
[----:B------:R-:W-:Y:S02]  /*c230*/  DADD R10, R10, -R126 ;  /* 0x000000000a0a7229 */ /* 0x000fe4000000087e */
[----:B------:R-:W-:-:S04]  /*c240*/  DFMA R130, R6, R130, R134 ;  /* 0x000000820682722b */ /* 0x000fc80000000086 */
[----:B------:R-:W-:Y:S02]  /*c250*/  DFMA R132, R126, R12, -R128 ;  /* 0x0000000c7e84722b */ /* 0x000fe40000000880 */
[----:B------:R-:W-:-:S06]  /*c260*/  DADD R10, R124, R10 ;  /* 0x000000007c0a7229 */ /* 0x000fcc000000000a */
[----:B------:R-:W-:-:S08]  /*c270*/  DFMA R124, R126, R130, R132 ;  /* 0x000000827e7c722b */ /* 0x000fd00000000084 */
[----:B------:R-:W-:-:S08]  /*c280*/  DFMA R124, R10, R12, R124 ;  /* 0x0000000c0a7c722b */ /* 0x000fd0000000007c */
[----:B------:R-:W-:-:S08]  /*c290*/  DADD R12, R128, R124 ;  /* 0x00000000800c7229 */ /* 0x000fd0000000007c */
[--C-:B------:R-:W-:Y:S02]  /*c2a0*/  DADD R10, R6, R12.reuse ;  /* 0x00000000060a7229 */ /* 0x100fe4000000000c */
[----:B------:R-:W-:-:S06]  /*c2b0*/  DADD R128, R128, -R12 ;  /* 0x0000000080807229 */ /* 0x000fcc000000080c */
[----:B------:R-:W-:Y:S02]  /*c2c0*/  DADD R6, R6, -R10 ;  /* 0x0000000006067229 */ /* 0x000fe4000000080a */
[----:B------:R-:W-:-:S06]  /*c2d0*/  DADD R128, R124, R128 ;  /* 0x000000007c807229 */ /* 0x000fcc0000000080 */
[----:B------:R-:W-:-:S08]  /*c2e0*/  DADD R6, R12, R6 ;  /* 0x000000000c067229 */ /* 0x000fd00000000006 */
[----:B------:R-:W-:-:S08]  /*c2f0*/  DADD R6, R128, R6 ;  /* 0x0000000080067229 */ /* 0x000fd00000000006 */
[----:B------:R-:W-:Y:S02]  /*c300*/  DADD R122, R122, R6 ;  /* 0x000000007a7a7229 */ /* 0x000fe40000000006 */
[----:B------:R-:W-:Y:S01]  /*c310*/  DADD R6, R4, -UR6 ;  /* 0x8000000604067e29 */ /* 0x000fe20008000000 */
[----:B------:R-:W-:Y:S01]  /*c320*/  UMOV UR6, 0xfefa39ef ;  /* 0xfefa39ef00067882 */ /* 0x000fe20000000000 */
[----:B------:R-:W-:-:S04]  /*c330*/  UMOV UR7, 0x3fe62e42 ;  /* 0x3fe62e4200077882 */ /* 0x000fc80000000000 */
[----:B------:R-:W-:-:S08]  /*c340*/  DADD R8, R10, R122 ;  /* 0x000000000a087229 */ /* 0x000fd0000000007a */
[--C-:B------:R-:W-:Y:S01]  /*c350*/  DFMA R4, R6, UR6, R8.reuse ;  /* 0x0000000606047c2b */ /* 0x100fe20008000008 */
[----:B------:R-:W-:Y:S01]  /*c360*/  UMOV UR6, 0x3b39803f ;  /* 0x3b39803f00067882 */ /* 0x000fe20000000000 */
[----:B------:R-:W-:Y:S01]  /*c370*/  DADD R12, R10, -R8 ;  /* 0x000000000a0c7229 */ /* 0x000fe20000000808 */
[----:B------:R-:W-:-:S05]  /*c380*/  UMOV UR7, 0x3c7abc9e ;  /* 0x3c7abc9e00077882 */ /* 0x000fca0000000000 */
[----:B------:R-:W-:Y:S02]  /*c390*/  DFMA R10, R6, -UR22, R4 ;  /* 0x80000016060a7c2b */ /* 0x000fe40008000004 */
[----:B------:R-:W-:-:S06]  /*c3a0*/  DADD R12, R122, R12 ;  /* 0x000000007a0c7229 */ /* 0x000fcc000000000c */
[----:B------:R-:W-:-:S08]  /*c3b0*/  DADD R10, -R8, R10 ;  /* 0x00000000080a7229 */ /* 0x000fd0000000010a */
[----:B------:R-:W-:Y:S01]  /*c3c0*/  DADD R8, R12, -R10 ;  /* 0x000000000c087229 */ /* 0x000fe2000000080a */
[----:B------:R-:W-:Y:S01]  /*c3d0*/  MOV R12, 0x652b82fe ;  /* 0x652b82fe000c7802 */ /* 0x000fe20000000f00 */
[----:B------:R-:W-:-:S06]  /*c3e0*/  IMAD.MOV.U32 R13, RZ, RZ, 0x3ff71547 ;  /* 0x3ff71547ff0d7424 */ /* 0x000fcc00078e00ff */
[----:B------:R-:W-:Y:S01]  /*c3f0*/  DFMA R8, R6, UR6, R8 ;  /* 0x0000000606087c2b */ /* 0x000fe20008000008 */
[----:B------:R-:W-:Y:S02]  /*c400*/  USHF.L.U32 UR7, UR5, 0x1, URZ ;  /* 0x0000000105077899 */ /* 0x000fe400080006ff */
[----:B------:R-:W-:Y:S02]  /*c410*/  ULOP3.LUT UR6, UR5, 0xff0fffff, URZ, 0xc0, !UPT ;  /* 0xff0fffff05067892 */ /* 0x000fe4000f8ec0ff */
[----:B------:R-:W-:-:S03]  /*c420*/  UISETP.GT.U32.AND UP0, UPT, UR7, -0x2000001, UPT ;  /* 0xfdffffff0700788c */ /* 0x000fc6000bf04070 */
[----:B------:R-:W-:Y:S01]  /*c430*/  DADD R6, R4, R8 ;  /* 0x0000000004067229 */ /* 0x000fe20000000008 */
[----:B------:R-:W-:-:S03]  /*c440*/  USEL UR7, UR6, UR5, UP0 ;  /* 0x0000000506077287 */ /* 0x000fc60008000000 */
[----:B------:R-:W-:-:S04]  /*c450*/  UMOV UR6, UR4 ;  /* 0x0000000400067c82 */ /* 0x000fc80008000000 */
[----:B------:R-:W-:Y:S02]  /*c460*/  DADD R10, R4, -R6 ;  /* 0x00000000040a7229 */ /* 0x000fe40000000806 */
[----:B------:R-:W-:-:S06]  /*c470*/  DMUL R4, R6, UR6 ;  /* 0x0000000606047c28 */ /* 0x000fcc0008000000 */
[----:B------:R-:W-:Y:S02]  /*c480*/  DADD R8, R8, R10 ;  /* 0x0000000008087229 */ /* 0x000fe4000000000a */
[----:B------:R-:W-:-:S08]  /*c490*/  DFMA R6, R6, UR6, -R4 ;  /* 0x0000000606067c2b */ /* 0x000fd00008000804 */
[----:B------:R-:W-:Y:S01]  /*c4a0*/  DFMA R8, R8, UR6, R6 ;  /* 0x0000000608087c2b */ /* 0x000fe20008000006 */
[----:B------:R-:W-:Y:S01]  /*c4b0*/  UMOV UR6, 0x3b39803f ;  /* 0x3b39803f00067882 */ /* 0x000fe20000000000 */
[----:B------:R-:W-:-:S06]  /*c4c0*/  UMOV UR7, 0x3c7abc9e ;  /* 0x3c7abc9e00077882 */ /* 0x000fcc0000000000 */
[----:B------:R-:W-:-:S08]  /*c4d0*/  DADD R122, R4, R8 ;  /* 0x00000000047a7229 */ /* 0x000fd00000000008 */
[----:B------:R-:W-:Y:S02]  /*c4e0*/  DFMA R12, R122, R12, 6.75539944105574400000e+15 ;  /* 0x433800007a0c742b */ /* 0x000fe4000000000c */
[----:B------:R-:W-:Y:S01]  /*c4f0*/  FSETP.GEU.AND P0, PT, |R123|, 4.1917929649353027344, PT ;  /* 0x4086232b7b00780b */ /* 0x000fe20003f0e200 */
[----:B------:R-:W-:-:S05]  /*c500*/  DADD R4, R4, -R122 ;  /* 0x0000000004047229 */ /* 0x000fca000000087a */
[----:B------:R-:W-:-:S03]  /*c510*/  DADD R6, R12, -6.75539944105574400000e+15 ;  /* 0xc33800000c067429 */ /* 0x000fc60000000000 */
[----:B------:R-:W-:-:S05]  /*c520*/  DADD R8, R8, R4 ;  /* 0x0000000008087229 */ /* 0x000fca0000000004 */
[----:B------:R-:W-:-:S08]  /*c530*/  DFMA R10, R6, -UR22, R122 ;  /* 0x80000016060a7c2b */ /* 0x000fd0000800007a */
[----:B------:R-:W-:Y:S01]  /*c540*/  DFMA R10, R6, -UR6, R10 ;  /* 0x80000006060a7c2b */ /* 0x000fe2000800000a */
[----:B------:R-:W-:Y:S01]  /*c550*/  UMOV UR6, 0x69ce2bdf ;  /* 0x69ce2bdf00067882 */ /* 0x000fe20000000000 */
[----:B------:R-:W-:Y:S01]  /*c560*/  IMAD.MOV.U32 R6, RZ, RZ, -0x35dec16 ;  /* 0xfca213eaff067424 */ /* 0x000fe200078e00ff */
[----:B------:R-:W-:Y:S01]  /*c570*/  UMOV UR7, 0x3e5ade15 ;  /* 0x3e5ade1500077882 */ /* 0x000fe20000000000 */
[----:B------:R-:W-:-:S06]  /*c580*/  IMAD.MOV.U32 R7, RZ, RZ, 0x3e928af3 ;  /* 0x3e928af3ff077424 */ /* 0x000fcc00078e00ff */
[----:B------:R-:W-:Y:S01]  /*c590*/  DFMA R6, R10, UR6, R6 ;  /* 0x000000060a067c2b */ /* 0x000fe20008000006 */
[----:B------:R-:W-:Y:S01]  /*c5a0*/  UMOV UR6, 0x62401315 ;  /* 0x6240131500067882 */ /* 0x000fe20000000000 */
[----:B------:R-:W-:-:S06]  /*c5b0*/  UMOV UR7, 0x3ec71dee ;  /* 0x3ec71dee00077882 */ /* 0x000fcc0000000000 */
[----:B------:R-:W-:Y:S01]  /*c5c0*/  DFMA R6, R10, R6, UR6 ;  /* 0x000000060a067e2b */ /* 0x000fe20008000006 */
        /* <DEDUP_REMOVED lines=20> */
[----:B------:R-:W-:-:S08]  /*c710*/  DFMA R6, R10, R6, UR6 ;  /* 0x000000060a067e2b */ /* 0x000fd00008000006 */
[----:B------:R-:W-:-:S08]  /*c720*/  DFMA R6, R10, R6, 1 ;  /* 0x3ff000000a06742b */ /* 0x000fd00000000006 */
[----:B------:R-:W-:-:S10]  /*c730*/  DFMA R6, R10, R6, 1 ;  /* 0x3ff000000a06742b */ /* 0x000fd40000000006 */
[----:B------:R-:W-:Y:S02]  /*c740*/  IMAD R11, R12, 0x100000, R7 ;  /* 0x001000000c0b7824 */ /* 0x000fe400078e0207 */
[----:B------:R-:W-:Y:S01]  /*c750*/  IMAD.MOV.U32 R10, RZ, RZ, R6 ;  /* 0x000000ffff0a7224 */ /* 0x000fe200078e0006 */
[----:B------:R-:W-:Y:S06]  /*c760*/  @!P0 BRA `(.L_x_262) ;  /* 0x0000000000308947 */ /* 0x000fec0003800000 */
[----:B------:R-:W-:Y:S01]  /*c770*/  FSETP.GEU.AND P1, PT, |R123|, 4.2275390625, PT ;  /* 0x408748007b00780b */ /* 0x000fe20003f2e200 */
[C---:B------:R-:W-:Y:S02]  /*c780*/  DADD R10, R122.reuse, +INF ;  /* 0x7ff000007a0a7429 */ /* 0x040fe40000000000 */
[----:B------:R-:W-:-:S08]  /*c790*/  DSETP.GEU.AND P0, PT, R122, RZ, PT ;  /* 0x000000ff7a00722a */ /* 0x000fd00003f0e000 */
[----:B------:R-:W-:Y:S02]  /*c7a0*/  FSEL R10, R10, RZ, P0 ;  /* 0x000000ff0a0a7208 */ /* 0x000fe40000000000 */
[----:B------:R-:W-:Y:S02]  /*c7b0*/  @!P1 LEA.HI R4, R12, R12, RZ, 0x1 ;  /* 0x0000000c0c049211 */ /* 0x000fe400078f08ff */
[----:B------:R-:W-:Y:S02]  /*c7c0*/  FSEL R11, R11, RZ, P0 ;  /* 0x000000ff0b0b7208 */ /* 0x000fe40000000000 */
[----:B------:R-:W-:-:S05]  /*c7d0*/  @!P1 SHF.R.S32.HI R4, RZ, 0x1, R4 ;  /* 0x00000001ff049819 */ /* 0x000fca0000011404 */
[----:B------:R-:W-:Y:S02]  /*c7e0*/  @!P1 IMAD.IADD R5, R12, 0x1, -R4 ;  /* 0x000000010c059824 */ /* 0x000fe400078e0a04 */
[----:B------:R-:W-:Y:S02]  /*c7f0*/  @!P1 IMAD R7, R4, 0x100000, R7 ;  /* 0x0010000004079824 */ /* 0x000fe400078e0207 */
[----:B------:R-:W-:Y:S01]  /*c800*/  @!P1 IMAD.MOV.U32 R4, RZ, RZ, RZ ;  /* 0x000000ffff049224 */ /* 0x000fe200078e00ff */
[----:B------:R-:W-:-:S06]  /*c810*/  @!P1 LEA R5, R5, 0x3ff00000, 0x14 ;  /* 0x3ff0000005059811 */ /* 0x000fcc00078ea0ff */
[----:B------:R-:W-:-:S11]  /*c820*/  @!P1 DMUL R10, R6, R4 ;  /* 0x00000004060a9228 */ /* 0x000fd60000000000 */
.L_x_262:
[----:B------:R-:W-:Y:S01]  /*c830*/  DFMA R8, R8, R10, R10 ;  /* 0x0000000a0808722b */ /* 0x000fe2000000000a */
[----:B------:R-:W-:Y:S01]  /*c840*/  IMAD.MOV.U32 R6, RZ, RZ, R2 ;  /* 0x000000ffff067224 */ /* 0x000fe200078e0002 */
[----:B------:R-:W-:Y:S01]  /*c850*/  DSETP.NEU.AND P0, PT, |R10|, +INF , PT ;  /* 0x7ff000000a00742a */ /* 0x000fe20003f0d200 */
[----:B------:R-:W-:-:S07]  /*c860*/  IMAD.MOV.U32 R7, RZ, RZ, 0x0 ;  /* 0x00000000ff077424 */ /* 0x000fce00078e00ff */
[----:B------:R-:W-:Y:S02]  /*c870*/  FSEL R4, R10, R8, !P0 ;  /* 0x000000080a047208 */ /* 0x000fe40004000000 */
[----:B------:R-:W-:Y:S01]  /*c880*/  FSEL R5, R11, R9, !P0 ;  /* 0x000000090b057208 */ /* 0x000fe20004000000 */
[----:B------:R-:W-:Y:S06]  /*c890*/  RET.REL.NODEC R6 `(_Z10divergenceiidPiddddPdS0_S0_S0_S0_S0_S0_S0_S0_S0_S0_S0_S0_S0_S0_S0_S0_S0_S0_S0_S0_S0_S0_S0_S0_S0_S0_S0_S0_S0_S0_S0_S0_S0_S0_S0_) ;  /* 0xffffff3406d87950 */ /* 0x000fec0003c3ffff */
.L_x_263:
[----:B------:R-:W-:-:S00]  /*c8a0*/  BRA `(.L_x_263) ;  /* 0xfffffffc00fc7947 */ /* 0x000fc0000383ffff */
[----:B------:R-:W-:-:S00]  /*c8b0*/  NOP ;  /* 0x0000000000007918 */ /* 0x000fc00000000000 */
        /* <DEDUP_REMOVED lines=12> */
.L_x_266:


//--------------------- .nv.shared.reserved.0     --------------------------
	.section	.nv.shared.reserved.0,"aw",@nobits
	.weak		__nv_reservedSMEM_offset_0_alias
	.size		__nv_reservedSMEM_offset_0_alias, 0, 64
	.other		__nv_reservedSMEM_offset_0_alias,@"STO_CUDA_RESERVED_SHARED STV_DEFAULT"
__nv_reservedSMEM_offset_0_alias:
	.zero		0
	.zero		64


//--------------------- .nv.constant0._Z10divergenceiidPiddddPdS0_S0_S0_S0_S0_S0_S0_S0_S0_S0_S0_S0_S0_S0_S0_S0_S0_S0_S0_S0_S0_S0_S0_S0_S0_S0_S0_S0_S0_S0_S0_S0_S0_S0_S0_ --------------------------
	.section	.nv.constant0._Z10divergenceiidPiddddPdS0_S0_S0_S0_S0_S0_S0_S0_S0_S0_S0_S0_S0_S0_S0_S0_S0_S0_S0_S0_S0_S0_S0_S0_S0_S0_S0_S0_S0_S0_S0_S0_S0_S0_S0_,"a",@progbits
	.sectionflags	@""
	.align	4
.nv.constant0._Z10divergenceiidPiddddPdS0_S0_S0_S0_S0_S0_S0_S0_S0_S0_S0_S0_S0_S0_S0_S0_S0_S0_S0_S0_S0_S0_S0_S0_S0_S0_S0_S0_S0_S0_S0_S0_S0_S0_S0_:
	.zero		1240


//--------------------- SYMBOLS --------------------------

	.type		.nv.reservedSmem.offset0,@object
	.size		.nv.reservedSmem.offset0,0x4
